def matmul_kernel(
    a_ptr,
    b_ptr,
    c_ptr,
    M,
    N,
    K,
    stride_am,
    stride_ak,
    stride_bk,
    stride_bn,
    stride_cm,
    stride_cn,
    BLOCK_M: tl.constexpr,
    BLOCK_N: tl.constexpr,
    BLOCK_K: tl.constexpr,
    GROUP_M: tl.constexpr,
):
    pid = tl.program_id(axis=0)
    num_pid_m = tl.cdiv(M, BLOCK_M)
    num_pid_n = tl.cdiv(N, BLOCK_N)
    num_pid_in_group = GROUP_M * num_pid_n
    group_id = pid // num_pid_in_group
    first_pid_m = group_id * GROUP_M
    group_size_m = min(num_pid_m - first_pid_m, GROUP_M)
    pid_m = first_pid_m + ((pid % num_pid_in_group) % group_size_m)
    pid_n = (pid % num_pid_in_group) // group_size_m

    offs_am = (pid_m * BLOCK_M + tl.arange(0, BLOCK_M)) % M
    offs_bn = (pid_n * BLOCK_N + tl.arange(0, BLOCK_N)) % N
    offs_k = tl.arange(0, BLOCK_K)
    a_ptrs = a_ptr + offs_am[:, None] * stride_am + offs_k[None, :] * stride_ak
    b_ptrs = b_ptr + offs_k[:, None] * stride_bk + offs_bn[None, :] * stride_bn

    acc = tl.zeros((BLOCK_M, BLOCK_N), dtype=tl.float32)
    for kk in range(0, tl.cdiv(K, BLOCK_K)):
        a = tl.load(a_ptrs, mask=offs_k[None, :] < K - kk * BLOCK_K, other=0.0)
        b = tl.load(b_ptrs, mask=offs_k[:, None] < K - kk * BLOCK_K, other=0.0)
        acc = tl.dot(a, b, acc)
        a_ptrs += BLOCK_K * stride_ak
        b_ptrs += BLOCK_K * stride_bk

    c = acc.to(c_ptr.dtype.element_ty)
    offs_cm = pid_m * BLOCK_M + tl.arange(0, BLOCK_M)
    offs_cn = pid_n * BLOCK_N + tl.arange(0, BLOCK_N)
    c_ptrs = c_ptr + offs_cm[:, None] * stride_cm + offs_cn[None, :] * stride_cn
    mask = (offs_cm[:, None] < M) & (offs_cn[None, :] < N)
    tl.store(c_ptrs, c, mask=mask)

# config = {"BLOCK_K": 32, "BLOCK_M": 64, "BLOCK_N": 32, "GROUP_M": 8, "arch": "sm_100", "dtype": "fp16", "num_ctas": 1, "num_stages": 2, "num_warps": 4}
# arch = sm_100


// ===== COMPILED SASS (sm_100a) =====

	.target	sm_100a

	.elftype	@"ET_EXEC"


//--------------------- .note.nv.tkinfo           --------------------------
	.section	.note.nv.tkinfo,"",@"SHT_NOTE"
	.sectionflags	@"SHF_NOTE_NV_TKINFO"
	.tkinfo
        /*0018*/ 	.word	0x00000081
        /*0030*/ 	.string	""
        /*0030*/ 	.string	"ptxas-blackwell"
        /*0030*/ 	.string	"Cuda compilation tools, release 12.9, V12.9.86"
        /*0030*/ 	.string	"Build cuda_12.9.r12.9/compiler.36037853_0"
        /*0030*/ 	.string	"-v  -suppress-debug-info  -lineinfo  -arch sm_100a "



//--------------------- .note.nv.cuver            --------------------------
	.section	.note.nv.cuver,"",@"SHT_NOTE"
	.sectionflags	@"SHF_NOTE_NV_CUVER"
        /*0018*/ 	.short	0x0001
        /*001a*/ 	.short	0x0064
        /*001c*/ 	.short	0x0001
        /*001e*/ 	.short	0x0000
        /*0020*/ 	.short	0x0001
        /*0022*/ 	.short	0x0000


//--------------------- .nv.info                  --------------------------
	.section	.nv.info,"",@"SHT_CUDA_INFO"
	.align	4


	//----- nvinfo : EIATTR_REGCOUNT
	.align		4
        /*0000*/ 	.byte	0x04, 0x2f
        /*0002*/ 	.short	(.L_4 - .L_3)
	.align		4
.L_3:
        /*0004*/ 	.word	index@(matmul_kernel)
        /*0008*/ 	.word	0x00000060


	//----- nvinfo : EIATTR_FRAME_SIZE
	.align		4
.L_4:
        /*000c*/ 	.byte	0x04, 0x11
        /*000e*/ 	.short	(.L_6 - .L_5)
	.align		4
.L_5:
        /*0010*/ 	.word	index@($__internal_2_$__cuda_sm10x_tcgen05_guardrail_trap_unallocated_columns_being_dealloced)
        /*0014*/ 	.word	0x00000000


	//----- nvinfo : EIATTR_FRAME_SIZE
	.align		4
.L_6:
        /*0018*/ 	.byte	0x04, 0x11
        /*001a*/ 	.short	(.L_8 - .L_7)
	.align		4
.L_7:
        /*001c*/ 	.word	index@($__internal_1_$__cuda_sm10x_tcgen05_guardrail_trap_phase_invalid_during_alloc)
        /*0020*/ 	.word	0x00000000


	//----- nvinfo : EIATTR_FRAME_SIZE
	.align		4
.L_8:
        /*0024*/ 	.byte	0x04, 0x11
        /*0026*/ 	.short	(.L_10 - .L_9)
	.align		4
.L_9:
        /*0028*/ 	.word	index@($__internal_0_$__cuda_sm10x_tcgen05_guardrail_trap_col_being_dealloced_not_returned_by_alloc)
        /*002c*/ 	.word	0x00000000


	//----- nvinfo : EIATTR_FRAME_SIZE
	.align		4
.L_10:
        /*0030*/ 	.byte	0x04, 0x11
        /*0032*/ 	.short	(.L_12 - .L_11)
	.align		4
.L_11:
        /*0034*/ 	.word	index@(matmul_kernel)
        /*0038*/ 	.word	0x00000000


	//----- nvinfo : EIATTR_MIN_STACK_SIZE
	.align		4
.L_12:
        /*003c*/ 	.byte	0x04, 0x12
        /*003e*/ 	.short	(.L_14 - .L_13)
	.align		4
.L_13:
        /*0040*/ 	.word	index@(matmul_kernel)
        /*0044*/ 	.word	0x00000000
.L_14:


//--------------------- .nv.info.matmul_kernel    --------------------------
	.section	.nv.info.matmul_kernel,"",@"SHT_CUDA_INFO"
	.sectionflags	@""
	.align	4


	//----- nvinfo : EIATTR_CUDA_API_VERSION
	.align		4
        /*0000*/ 	.byte	0x04, 0x37
        /*0002*/ 	.short	(.L_16 - .L_15)
.L_15:
        /*0004*/ 	.word	0x00000081


	//----- nvinfo : EIATTR_KPARAM_INFO
	.align		4
.L_16:
        /*0008*/ 	.byte	0x04, 0x17
        /*000a*/ 	.short	(.L_18 - .L_17)
.L_17:
        /*000c*/ 	.word	0x00000000
        /*0010*/ 	.short	0x000d
        /*0012*/ 	.short	0x0048
        /*0014*/ 	.byte	0x00, 0xf4, 0x21, 0x00


	//----- nvinfo : EIATTR_KPARAM_INFO
	.align		4
.L_18:
        /*0018*/ 	.byte	0x04, 0x17
        /*001a*/ 	.short	(.L_20 - .L_19)
.L_19:
        /*001c*/ 	.word	0x00000000
        /*0020*/ 	.short	0x000c
        /*0022*/ 	.short	0x0040
        /*0024*/ 	.byte	0x00, 0xf4, 0x21, 0x00


	//----- nvinfo : EIATTR_KPARAM_INFO
	.align		4
.L_20:
        /*0028*/ 	.byte	0x04, 0x17
        /*002a*/ 	.short	(.L_22 - .L_21)
.L_21:
        /*002c*/ 	.word	0x00000000
        /*0030*/ 	.short	0x000b
        /*0032*/ 	.short	0x0038
        /*0034*/ 	.byte	0x00, 0xf0, 0x11, 0x00


	//----- nvinfo : EIATTR_KPARAM_INFO
	.align		4
.L_22:
        /*0038*/ 	.byte	0x04, 0x17
        /*003a*/ 	.short	(.L_24 - .L_23)
.L_23:
        /*003c*/ 	.word	0x00000000
        /*0040*/ 	.short	0x000a
        /*0042*/ 	.short	0x0034
        /*0044*/ 	.byte	0x00, 0xf0, 0x11, 0x00


	//----- nvinfo : EIATTR_KPARAM_INFO
	.align		4
.L_24:
        /*0048*/ 	.byte	0x04, 0x17
        /*004a*/ 	.short	(.L_26 - .L_25)
.L_25:
        /*004c*/ 	.word	0x00000000
        /*0050*/ 	.short	0x0009
        /*0052*/ 	.short	0x0030
        /*0054*/ 	.byte	0x00, 0xf0, 0x11, 0x00


	//----- nvinfo : EIATTR_KPARAM_INFO
	.align		4
.L_26:
        /*0058*/ 	.byte	0x04, 0x17
        /*005a*/ 	.short	(.L_28 - .L_27)
.L_27:
        /*005c*/ 	.word	0x00000000
        /*0060*/ 	.short	0x0008
        /*0062*/ 	.short	0x002c
        /*0064*/ 	.byte	0x00, 0xf0, 0x11, 0x00


	//----- nvinfo : EIATTR_KPARAM_INFO
	.align		4
.L_28:
        /*0068*/ 	.byte	0x04, 0x17
        /*006a*/ 	.short	(.L_30 - .L_29)
.L_29:
        /*006c*/ 	.word	0x00000000
        /*0070*/ 	.short	0x0007
        /*0072*/ 	.short	0x0028
        /*0074*/ 	.byte	0x00, 0xf0, 0x11, 0x00


	//----- nvinfo : EIATTR_KPARAM_INFO
	.align		4
.L_30:
        /*0078*/ 	.byte	0x04, 0x17
        /*007a*/ 	.short	(.L_32 - .L_31)
.L_31:
        /*007c*/ 	.word	0x00000000
        /*0080*/ 	.short	0x0006
        /*0082*/ 	.short	0x0024
        /*0084*/ 	.byte	0x00, 0xf0, 0x11, 0x00


	//----- nvinfo : EIATTR_KPARAM_INFO
	.align		4
.L_32:
        /*0088*/ 	.byte	0x04, 0x17
        /*008a*/ 	.short	(.L_34 - .L_33)
.L_33:
        /*008c*/ 	.word	0x00000000
        /*0090*/ 	.short	0x0005
        /*0092*/ 	.short	0x0020
        /*0094*/ 	.byte	0x00, 0xf0, 0x11, 0x00


	//----- nvinfo : EIATTR_KPARAM_INFO
	.align		4
.L_34:
        /*0098*/ 	.byte	0x04, 0x17
        /*009a*/ 	.short	(.L_36 - .L_35)
.L_35:
        /*009c*/ 	.word	0x00000000
        /*00a0*/ 	.short	0x0004
        /*00a2*/ 	.short	0x001c
        /*00a4*/ 	.byte	0x00, 0xf0, 0x11, 0x00


	//----- nvinfo : EIATTR_KPARAM_INFO
	.align		4
.L_36:
        /*00a8*/ 	.byte	0x04, 0x17
        /*00aa*/ 	.short	(.L_38 - .L_37)
.L_37:
        /*00ac*/ 	.word	0x00000000
        /*00b0*/ 	.short	0x0003
        /*00b2*/ 	.short	0x0018
        /*00b4*/ 	.byte	0x00, 0xf0, 0x11, 0x00


	//----- nvinfo : EIATTR_KPARAM_INFO
	.align		4
.L_38:
        /*00b8*/ 	.byte	0x04, 0x17
        /*00ba*/ 	.short	(.L_40 - .L_39)
.L_39:
        /*00bc*/ 	.word	0x00000000
        /*00c0*/ 	.short	0x0002
        /*00c2*/ 	.short	0x0010
        /*00c4*/ 	.byte	0x00, 0xf4, 0x21, 0x00


	//----- nvinfo : EIATTR_KPARAM_INFO
	.align		4
.L_40:
        /*00c8*/ 	.byte	0x04, 0x17
        /*00ca*/ 	.short	(.L_42 - .L_41)
.L_41:
        /*00cc*/ 	.word	0x00000000
        /*00d0*/ 	.short	0x0001
        /*00d2*/ 	.short	0x0008
        /*00d4*/ 	.byte	0x00, 0xf4, 0x21, 0x00


	//----- nvinfo : EIATTR_KPARAM_INFO
	.align		4
.L_42:
        /*00d8*/ 	.byte	0x04, 0x17
        /*00da*/ 	.short	(.L_44 - .L_43)
.L_43:
        /*00dc*/ 	.word	0x00000000
        /*00e0*/ 	.short	0x0000
        /*00e2*/ 	.short	0x0000
        /*00e4*/ 	.byte	0x00, 0xf4, 0x21, 0x00


	//----- nvinfo : EIATTR_AT_ENTRY_FRAGMENTS
	.align		4
.L_44:
        /*00e8*/ 	.byte	0x04, 0x4f
        /*00ea*/ 	.short	(.L_46 - .L_45)


	//   ....[0]....
.L_45:
        /*00ec*/ 	.word	0x00000004


	//----- nvinfo : EIATTR_RESERVED_SMEM_USED
	.align		4
.L_46:
        /*00f0*/ 	.byte	0x01, 0x41
	.zero		2


	//----- nvinfo : EIATTR_SPARSE_MMA_MASK
	.align		4
        /*00f4*/ 	.byte	0x03, 0x50
        /*00f6*/ 	.short	0x0000


	//----- nvinfo : EIATTR_TCGEN05_1CTA_USED
	.align		4
        /*00f8*/ 	.byte	0x01, 0x51
	.zero		2


	//----- nvinfo : EIATTR_MAXREG_COUNT
	.align		4
        /*00fc*/ 	.byte	0x03, 0x1b
        /*00fe*/ 	.short	0x00ff


	//----- nvinfo : EIATTR_NUM_BARRIERS
	.align		4
        /*0100*/ 	.byte	0x02, 0x4c
        /*0102*/ 	.byte	0x01
	.zero		1


	//----- nvinfo : EIATTR_INT_WARP_WIDE_INSTR_OFFSETS
	.align		4
        /*0104*/ 	.byte	0x04, 0x31
        /*0106*/ 	.short	(.L_48 - .L_47)


	//   ....[0]....
.L_47:
        /*0108*/ 	.word	0x000011a0


	//   ....[1]....
        /*010c*/ 	.word	0x000011b0


	//   ....[2]....
        /*0110*/ 	.word	0x000022a0


	//   ....[3]....
        /*0114*/ 	.word	0x00003f50


	//   ....[4]....
        /*0118*/ 	.word	0x00003fa0


	//----- nvinfo : EIATTR_COOP_GROUP_MASK_REGIDS
	.align		4
.L_48:
        /*011c*/ 	.byte	0x04, 0x29
        /*011e*/ 	.short	(.L_50 - .L_49)


	//   ....[0]....
.L_49:
        /*0120*/ 	.word	0xffffffff


	//   ....[1]....
        /*0124*/ 	.word	0xffffffff


	//   ....[2]....
        /*0128*/ 	.word	0xffffffff


	//   ....[3]....
        /*012c*/ 	.word	0xffffffff


	//----- nvinfo : EIATTR_COOP_GROUP_INSTR_OFFSETS
	.align		4
.L_50:
        /*0130*/ 	.byte	0x04, 0x28
        /*0132*/ 	.short	(.L_52 - .L_51)


	//   ....[0]....
.L_51:
        /*0134*/ 	.word	0x00000070


	//   ....[1]....
        /*0138*/ 	.word	0x00000320


	//   ....[2]....
        /*013c*/ 	.word	0x00003df0


	//   ....[3]....
        /*0140*/ 	.word	0x00004050


	//----- nvinfo : EIATTR_VRC_CTA_INIT_COUNT
	.align		4
.L_52:
        /*0144*/ 	.byte	0x02, 0x4a
        /*0146*/ 	.byte	0x80
	.zero		1


	//----- nvinfo : EIATTR_MBARRIER_INSTR_OFFSETS
	.align		4
        /*0148*/ 	.byte	0x04, 0x39
        /*014a*/ 	.short	(.L_54 - .L_53)


	//   ....[0]....
.L_53:
        /*014c*/ 	.word	0x00001330
        /*0150*/ 	.word	0x000000ff
        /*0154*/ 	.word	0x00000000
        /*0158*/ 	.short	0x0100
        /*015a*/ 	.byte	0x12
	.zero		1


	//   ....[1]....
        /*015c*/ 	.word	0x000022e0
        /*0160*/ 	.word	0x000000ff
        /*0164*/ 	.word	0x00003008
        /*0168*/ 	.short	0x0100
        /*016a*/ 	.byte	0x10
	.zero		1


	//   ....[2]....
        /*016c*/ 	.word	0x00002ae0
        /*0170*/ 	.word	0x000000ff
        /*0174*/ 	.word	0x00000000
        /*0178*/ 	.short	0x010a
        /*017a*/ 	.byte	0x12
	.zero		1


	//   ....[3]....
        /*017c*/ 	.word	0x000034f0
        /*0180*/ 	.word	0x000000ff
        /*0184*/ 	.word	0x00000000
        /*0188*/ 	.short	0x010a
        /*018a*/ 	.byte	0x12
	.zero		1


	//   ....[4]....
        /*018c*/ 	.word	0x000035c0
        /*0190*/ 	.word	0x000000ff
        /*0194*/ 	.word	0x00003000
        /*0198*/ 	.short	0x0108
        /*019a*/ 	.byte	0x10
	.zero		1


	//   ....[5]....
        /*019c*/ 	.word	0x00003620
        /*01a0*/ 	.word	0x000000ff
        /*01a4*/ 	.word	0x00003008
        /*01a8*/ 	.short	0x0108
        /*01aa*/ 	.byte	0x10
	.zero		1


	//   ....[6]....
        /*01ac*/ 	.word	0x00004070
        /*01b0*/ 	.word	0x000000ff
        /*01b4*/ 	.word	0x00000000
        /*01b8*/ 	.short	0x010a
        /*01ba*/ 	.byte	0x12
	.zero		1


	//   ....[7]....
        /*01bc*/ 	.word	0x000040a0
        /*01c0*/ 	.word	0x000000ff
        /*01c4*/ 	.word	0x00000000
        /*01c8*/ 	.short	0x010a
        /*01ca*/ 	.byte	0x12
	.zero		1


	//----- nvinfo : EIATTR_NUM_MBARRIERS
	.align		4
.L_54:
        /*01cc*/ 	.byte	0x03, 0x38
        /*01ce*/ 	.short	0x0002


	//----- nvinfo : EIATTR_EXIT_INSTR_OFFSETS
	.align		4
        /*01d0*/ 	.byte	0x04, 0x1c
        /*01d2*/ 	.short	(.L_56 - .L_55)


	//   ....[0]....
.L_55:
        /*01d4*/ 	.word	0x00004060


	//----- nvinfo : EIATTR_REQNTID
	.align		4
.L_56:
        /*01d8*/ 	.byte	0x04, 0x10
        /*01da*/ 	.short	(.L_58 - .L_57)
.L_57:
        /*01dc*/ 	.word	0x00000080
        /*01e0*/ 	.word	0x00000001
        /*01e4*/ 	.word	0x00000001


	//----- nvinfo : EIATTR_CRS_STACK_SIZE
	.align		4
.L_58:
        /*01e8*/ 	.byte	0x04, 0x1e
        /*01ea*/ 	.short	(.L_60 - .L_59)
.L_59:
        /*01ec*/ 	.word	0x00000000


	//----- nvinfo : EIATTR_CBANK_PARAM_SIZE
	.align		4
.L_60:
        /*01f0*/ 	.byte	0x03, 0x19
        /*01f2*/ 	.short	0x0050


	//----- nvinfo : EIATTR_PARAM_CBANK
	.align		4
        /*01f4*/ 	.byte	0x04, 0x0a
        /*01f6*/ 	.short	(.L_62 - .L_61)
	.align		4
.L_61:
        /*01f8*/ 	.word	index@(.nv.constant0.matmul_kernel)
        /*01fc*/ 	.short	0x0380
        /*01fe*/ 	.short	0x0050


	//----- nvinfo : EIATTR_SW_WAR
	.align		4
.L_62:
        /*0200*/ 	.byte	0x04, 0x36
        /*0202*/ 	.short	(.L_64 - .L_63)
.L_63:
        /*0204*/ 	.word	0x00000008
.L_64:


//--------------------- .nv.compat                --------------------------
	.section	.nv.compat,"",@"SHT_CUDA_COMPAT_INFO"
	.align	4
        /*0000*/ 	.byte	0x02, 0x02, 0x02, 0x00, 0x02, 0x05, 0x05, 0x00, 0x02, 0x03, 0x00, 0x00, 0x02, 0x06, 0x01, 0x00


//--------------------- .nv.callgraph             --------------------------
	.section	.nv.callgraph,"",@"SHT_CUDA_CALLGRAPH"
	.align	4
	.sectionentsize	8
	.align		4
        /*0000*/ 	.word	0x00000000
	.align		4
        /*0004*/ 	.word	0xffffffff
	.align		4
        /*0008*/ 	.word	0x00000000
	.align		4
        /*000c*/ 	.word	0xfffffffe
	.align		4
        /*0010*/ 	.word	0x00000000
	.align		4
        /*0014*/ 	.word	0xfffffffd
	.align		4
        /*0018*/ 	.word	0x00000000
	.align		4
        /*001c*/ 	.word	0xfffffffc


//--------------------- .text.matmul_kernel       --------------------------
	.section	.text.matmul_kernel,"ax",@progbits
	.align	128
        .global         matmul_kernel
        .type           matmul_kernel,@function
        .size           matmul_kernel,(.L_x_20 - matmul_kernel)
        .other          matmul_kernel,@"STO_CUDA_ENTRY STV_DEFAULT"
matmul_kernel:
.text.matmul_kernel:
[----:B------:R-:W0:Y:S01]  /*0000*/  LDC R1, c[0x0][0x37c] ;  /* 0x0000df00ff017b82 */ /* 0x000e220000000800 */
[----:B------:R-:W1:Y:S01]  /*0010*/  S2R R0, SR_TID.X ;  /* 0x0000000000007919 */ /* 0x000e620000002100 */
[----:B------:R-:W2:Y:S01]  /*0020*/  LDCU.64 UR30, c[0x0][0x358] ;  /* 0x00006b00ff1e77ac */ /* 0x000ea20008000a00 */
[----:B-1----:R-:W-:-:S13]  /*0030*/  ISETP.GE.U32.AND P0, PT, R0, 0x20, PT ;  /* 0x000000200000780c */ /* 0x002fda0003f06070 */
[----:B------:R-:W-:Y:S02]  /*0040*/  VOTEU.ANY UP0, P0 ;  /* 0x0000000000ff7886 */ /* 0x000fe40000000100 */
[----:B0-2---:R-:W-:Y:S05]  /*0050*/  BRA.U UP0, `(.L_x_0) ;  /* 0x0000000100b47547 */ /* 0x005fea000b800000 */
[----:B------:R-:W0:Y:S01]  /*0060*/  S2UR UR6, SR_CgaCtaId ;  /* 0x00000000000679c3 */ /* 0x000e220000008800 */
[----:B------:R-:W-:Y:S01]  /*0070*/  NOP ;  /* 0x0000000000007918 */ /* 0x000fe20000000000 */
[----:B------:R-:W-:Y:S02]  /*0080*/  UMOV UR4, 0x40 ;  /* 0x0000004000047882 */ /* 0x000fe40000000000 */
[----:B0-----:R-:W-:-:S09]  /*0090*/  ULEA UR4, UR6, UR4, 0x18 ;  /* 0x0000000406047291 */ /* 0x001fd2000f8ec0ff */
[----:B------:R-:W0:Y:S01]  /*00a0*/  LDS.U8 R2, [UR4] ;  /* 0x00000004ff027984 */ /* 0x000e220008000000 */
[----:B------:R-:W-:Y:S02]  /*00b0*/  UMOV UR4, 0x400 ;  /* 0x0000040000047882 */ /* 0x000fe40000000000 */
[----:B------:R-:W-:Y:S01]  /*00c0*/  ULEA UR4, UR6, UR4, 0x18 ;  /* 0x0000000406047291 */ /* 0x000fe2000f8ec0ff */
[----:B0-----:R-:W-:-:S13]  /*00d0*/  ISETP.NE.AND P0, PT, R2, RZ, PT ;  /* 0x000000ff0200720c */ /* 0x001fda0003f05270 */
[----:B------:R-:W-:Y:S05]  /*00e0*/  @P0 BRA `(.L_x_1) ;  /* 0x0000000000780947 */ /* 0x000fea0003800000 */
[----:B------:R-:W-:-:S13]  /*00f0*/  ELECT P0, URZ, PT ;  /* 0x0000000000ff782f */ /* 0x000fda0003800000 */
[----:B------:R-:W-:Y:S05]  /*0100*/  @!P0 BRA `(.L_x_2) ;  /* 0x0000000000808947 */ /* 0x000fea0003800000 */
[----:B------:R-:W-:Y:S01]  /*0110*/  UMOV UR5, 0x1 ;  /* 0x0000000100057882 */ /* 0x000fe20000000000 */
[----:B------:R-:W-:-:S04]  /*0120*/  IMAD.MOV.U32 R5, RZ, RZ, 0x1 ;  /* 0x00000001ff057424 */ /* 0x000fc800078e00ff */
[----:B------:R-:W-:Y:S04]  /*0130*/  DEPBAR.LE SB0, 0x36 ;  /* 0x00008d800000791a */ /* 0x000fe80000000000 */
[----:B------:R-:W0:Y:S02]  /*0140*/  UTCATOMSWS.FIND_AND_SET.ALIGN UP1, UR5, UR5 ;  /* 0x00000005000575e3 */ /* 0x000e240008020800 */
[----:B0-----:R-:W-:-:S04]  /*0150*/  PLOP3.LUT P0, PT, PT, PT, UP1, 0x80, 0x8 ;  /* 0x000000000008781c */ /* 0x001fc80003f0f018 */
[----:B------:R-:W-:-:S04]  /*0160*/  SEL R2, RZ, 0xffffffff, !P0 ;  /* 0xffffffffff027807 */ /* 0x000fc80004000000 */
[----:B------:R-:W-:Y:S01]  /*0170*/  ISETP.NE.AND P0, PT, R2, RZ, PT ;  /* 0x000000ff0200720c */ /* 0x000fe20003f05270 */
[----:B------:R-:W-:-:S12]  /*0180*/  IMAD.U32 R2, RZ, RZ, UR5 ;  /* 0x00000005ff027e24 */ /* 0x000fd8000f8e00ff */
[----:B------:R-:W-:Y:S05]  /*0190*/  @P0 BRA `(.L_x_3) ;  /* 0x0000000000240947 */ /* 0x000fea0003800000 */
.L_x_4:
[----:B------:R-:W-:Y:S05]  /*01a0*/  NANOSLEEP 0x64 ;  /* 0x000000640000795d */ /* 0x000fea0003800000 */
[----:B------:R-:W-:-:S05]  /*01b0*/  UMOV UR5, 0x1 ;  /* 0x0000000100057882 */ /* 0x000fca0000000000 */
[----:B------:R-:W-:Y:S04]  /*01c0*/  DEPBAR.LE SB0, 0x36 ;  /* 0x00008d800000791a */ /* 0x000fe80000000000 */
[----:B------:R-:W0:Y:S02]  /*01d0*/  UTCATOMSWS.FIND_AND_SET.ALIGN UP1, UR5, UR5 ;  /* 0x00000005000575e3 */ /* 0x000e240008020800 */
[----:B0-----:R-:W-:-:S04]  /*01e0*/  PLOP3.LUT P0, PT, PT, PT, UP1, 0x80, 0x8 ;  /* 0x000000000008781c */ /* 0x001fc80003f0f018 */
[----:B------:R-:W-:-:S04]  /*01f0*/  SEL R2, RZ, 0xffffffff, !P0 ;  /* 0xffffffffff027807 */ /* 0x000fc80004000000 */
[----:B------:R-:W-:Y:S01]  /*0200*/  ISETP.NE.AND P0, PT, R2, RZ, PT ;  /* 0x000000ff0200720c */ /* 0x000fe20003f05270 */
[----:B------:R-:W-:-:S12]  /*0210*/  IMAD.U32 R2, RZ, RZ, UR5 ;  /* 0x00000005ff027e24 */ /* 0x000fd8000f8e00ff */
[----:B------:R-:W-:Y:S05]  /*0220*/  @!P0 BRA `(.L_x_4) ;  /* 0xfffffffc00dc8947 */ /* 0x000fea000383ffff */
.L_x_3:
[C---:B------:R-:W-:Y:S01]  /*0230*/  VIADD R4, R2.reuse, 0x10 ;  /* 0x0000001002047836 */ /* 0x040fe20000000000 */
[----:B------:R-:W-:Y:S01]  /*0240*/  UMOV UR5, 0x50 ;  /* 0x0000005000057882 */ /* 0x000fe20000000000 */
[C---:B------:R-:W-:Y:S01]  /*0250*/  SHF.L.U32 R3, R5.reuse, R2, RZ ;  /* 0x0000000205037219 */ /* 0x040fe200000006ff */
[----:B------:R-:W-:Y:S01]  /*0260*/  ULEA UR5, UR6, UR5, 0x18 ;  /* 0x0000000506057291 */ /* 0x000fe2000f8ec0ff */
[----:B------:R-:W-:Y:S01]  /*0270*/  IMAD.SHL.U32 R2, R2, 0x20, RZ ;  /* 0x0000002002027824 */ /* 0x000fe200078e00ff */
[----:B------:R-:W-:-:S04]  /*0280*/  SHF.L.U32 R4, R5, R4, RZ ;  /* 0x0000000405047219 */ /* 0x000fc800000006ff */
[----:B------:R-:W-:-:S05]  /*0290*/  LOP3.LUT R3, R4, R3, RZ, 0xfc, !PT ;  /* 0x0000000304037212 */ /* 0x000fca00078efcff */
[----:B------:R0:W-:Y:S04]  /*02a0*/  ATOMS.OR RZ, [UR5], R3 ;  /* 0x00000003ffff798c */ /* 0x0001e8000b000005 */
[----:B------:R0:W-:Y:S01]  /*02b0*/  STS [UR4], R2 ;  /* 0x00000002ff007988 */ /* 0x0001e20008000804 */
[----:B------:R-:W-:Y:S05]  /*02c0*/  BRA `(.L_x_2) ;  /* 0x0000000000107947 */ /* 0x000fea0003800000 */
.L_x_1:
[----:B------:R-:W-:-:S05]  /*02d0*/  IMAD.MOV.U32 R2, RZ, RZ, -0x1 ;  /* 0xffffffffff027424 */ /* 0x000fca00078e00ff */
[----:B------:R0:W-:Y:S02]  /*02e0*/  STS [UR4], R2 ;  /* 0x00000002ff007988 */ /* 0x0001e40008000804 */
[----:B0-----:R-:W-:-:S07]  /*02f0*/  MOV R2, 0x310 ;  /* 0x0000031000027802 */ /* 0x001fce0000000f00 */
[----:B------:R-:W-:Y:S05]  /*0300*/  CALL.REL.NOINC `($__internal_1_$__cuda_sm10x_tcgen05_guardrail_trap_phase_invalid_during_alloc) ;  /* 0x0000003c007c7944 */ /* 0x000fea0003c00000 */
.L_x_2:
[----:B------:R-:W-:Y:S05]  /*0310*/  WARPSYNC.ALL ;  /* 0x0000000000007948 */ /* 0x000fea0003800000 */
[----:B------:R-:W-:Y:S01]  /*0320*/  NOP ;  /* 0x0000000000007918 */ /* 0x000fe20000000000 */
.L_x_0:
[----:B------:R-:W1:Y:S01]  /*0330*/  LDC.64 R16, c[0x0][0x398] ;  /* 0x0000e600ff107b82 */ /* 0x000e620000000a00 */
[----:B------:R-:W2:Y:S01]  /*0340*/  S2R R7, SR_CTAID.X ;  /* 0x0000000000077919 */ /* 0x000ea20000002500 */
[----:B------:R-:W3:Y:S01]  /*0350*/  LDCU.128 UR12, c[0x0][0x3a0] ;  /* 0x00007400ff0c77ac */ /* 0x000ee20008000c00 */
[----:B------:R-:W-:Y:S02]  /*0360*/  SHF.R.U32.HI R50, RZ, 0x6, R0 ;  /* 0x00000006ff327819 */ /* 0x000fe40000011600 */
[----:B------:R-:W-:Y:S01]  /*0370*/  LOP3.LUT P5, RZ, R0, 0x7f, RZ, 0xc0, !PT ;  /* 0x0000007f00ff7812 */ /* 0x000fe200078ac0ff */
[----:B------:R-:W-:Y:S01]  /*0380*/  UMOV UR16, 0x400 ;  /* 0x0000040000107882 */ /* 0x000fe20000000000 */
[----:B------:R-:W-:Y:S01]  /*0390*/  SGXT.U32 R50, R50, 0x1 ;  /* 0x000000013232781a */ /* 0x000fe20000000000 */
[----:B------:R-:W4:Y:S01]  /*03a0*/  S2UR UR5, SR_CgaCtaId ;  /* 0x00000000000579c3 */ /* 0x000f220000008800 */
[----:B------:R-:W5:Y:S01]  /*03b0*/  LDCU.128 UR8, c[0x0][0x380] ;  /* 0x00007000ff0877ac */ /* 0x000f620008000c00 */
[----:B------:R-:W-:Y:S01]  /*03c0*/  UMOV UR7, 0x1 ;  /* 0x0000000100077882 */ /* 0x000fe20000000000 */
[----:B---3--:R-:W-:Y:S01]  /*03d0*/  IMAD.U32 R13, RZ, RZ, UR14 ;  /* 0x0000000eff0d7e24 */ /* 0x008fe2000f8e00ff */
[----:B------:R-:W-:Y:S01]  /*03e0*/  UIADD3 UR32, UPT, UPT, UR12, 0x1f, URZ ;  /* 0x0000001f0c207890 */ /* 0x000fe2000fffe0ff */
[----:B------:R-:W-:-:S02]  /*03f0*/  IMAD.U32 R14, RZ, RZ, UR14 ;  /* 0x0000000eff0e7e24 */ /* 0x000fc4000f8e00ff */
[----:B01----:R-:W-:Y:S01]  /*0400*/  VIADD R2, R17, 0x1f ;  /* 0x0000001f11027836 */ /* 0x003fe20000000000 */
[----:B------:R-:W-:Y:S01]  /*0410*/  IABS R19, R17 ;  /* 0x0000001100137213 */ /* 0x000fe20000000000 */
[----:B------:R-:W-:Y:S01]  /*0420*/  IMAD.U32 R18, RZ, RZ, UR14 ;  /* 0x0000000eff127e24 */ /* 0x000fe2000f8e00ff */
[----:B------:R-:W-:Y:S01]  /*0430*/  UISETP.GT.AND UP1, UPT, UR32, 0x1f, UPT ;  /* 0x0000001f2000788c */ /* 0x000fe2000bf24270 */
[----:B------:R-:W-:Y:S01]  /*0440*/  IMAD.U32 R76, RZ, RZ, UR14 ;  /* 0x0000000eff4c7e24 */ /* 0x000fe2000f8e00ff */
[----:B------:R-:W-:Y:S01]  /*0450*/  SHF.R.S32.HI R3, RZ, 0x1f, R2 ;  /* 0x0000001fff037819 */ /* 0x000fe20000011402 */
[----:B------:R-:W-:Y:S01]  /*0460*/  IMAD.U32 R15, RZ, RZ, UR14 ;  /* 0x0000000eff0f7e24 */ /* 0x000fe2000f8e00ff */
[----:B----4-:R-:W-:Y:S02]  /*0470*/  ULEA UR16, UR5, UR16, 0x18 ;  /* 0x0000001005107291 */ /* 0x010fe4000f8ec0ff */
[----:B------:R-:W-:Y:S01]  /*0480*/  LEA.HI R3, R3, R2, RZ, 0x5 ;  /* 0x0000000203037211 */ /* 0x000fe200078f28ff */
[----:B------:R-:W-:Y:S01]  /*0490*/  BAR.SYNC.DEFER_BLOCKING 0x0 ;  /* 0x0000000000007b1d */ /* 0x000fe20000010000 */
[----:B--2---:R-:W-:Y:S01]  /*04a0*/  IABS R8, R7 ;  /* 0x0000000700087213 */ /* 0x004fe20000000000 */
[----:B------:R-:W-:Y:S01]  /*04b0*/  IMAD.U32 R21, RZ, RZ, UR14 ;  /* 0x0000000eff157e24 */ /* 0x000fe2000f8e00ff */
[----:B------:R-:W-:Y:S01]  /*04c0*/  SHF.R.S32.HI R3, RZ, 0x5, R3 ;  /* 0x00000005ff037819 */ /* 0x000fe20000011403 */
[----:B------:R-:W-:Y:S01]  /*04d0*/  IMAD.U32 R23, RZ, RZ, UR14 ;  /* 0x0000000eff177e24 */ /* 0x000fe2000f8e00ff */
[----:B------:R-:W-:Y:S01]  /*04e0*/  UIADD3 UR18, UPT, UPT, UR16, 0x3000, URZ ;  /* 0x0000300010127890 */ /* 0x000fe2000fffe0ff */
[----:B------:R-:W-:-:S02]  /*04f0*/  IMAD.U32 R31, RZ, RZ, UR14 ;  /* 0x0000000eff1f7e24 */ /* 0x000fc4000f8e00ff */
[----:B------:R-:W-:Y:S02]  /*0500*/  IMAD.SHL.U32 R4, R3, 0x8, RZ ;  /* 0x0000000803047824 */ /* 0x000fe400078e00ff */
[----:B------:R-:W-:Y:S02]  /*0510*/  IMAD.U32 R24, RZ, RZ, UR14 ;  /* 0x0000000eff187e24 */ /* 0x000fe4000f8e00ff */
[----:B------:R-:W-:Y:S01]  /*0520*/  IMAD.U32 R26, RZ, RZ, UR14 ;  /* 0x0000000eff1a7e24 */ /* 0x000fe2000f8e00ff */
[-C--:B------:R-:W-:Y:S01]  /*0530*/  IABS R9, R4.reuse ;  /* 0x0000000400097213 */ /* 0x080fe20000000000 */
[----:B------:R-:W-:Y:S01]  /*0540*/  IMAD.U32 R28, RZ, RZ, UR14 ;  /* 0x0000000eff1c7e24 */ /* 0x000fe2000f8e00ff */
[----:B------:R-:W-:Y:S01]  /*0550*/  IABS R10, R4 ;  /* 0x00000004000a7213 */ /* 0x000fe20000000000 */
[----:B------:R-:W-:Y:S01]  /*0560*/  IMAD.U32 R32, RZ, RZ, UR14 ;  /* 0x0000000eff207e24 */ /* 0x000fe2000f8e00ff */
[----:B------:R-:W0:Y:S01]  /*0570*/  I2F.RP R5, R9 ;  /* 0x0000000900057306 */ /* 0x000e220000209400 */
[----:B------:R-:W-:Y:S01]  /*0580*/  IMAD.U32 R55, RZ, RZ, UR14 ;  /* 0x0000000eff377e24 */ /* 0x000fe2000f8e00ff */
[----:B------:R-:W1:Y:S06]  /*0590*/  LDS R20, [UR16] ;  /* 0x00000010ff147984 */ /* 0x000e6c0008000800 */
[----:B0-----:R-:W0:Y:S02]  /*05a0*/  MUFU.RCP R5, R5 ;  /* 0x0000000500057308 */ /* 0x001e240000001000 */
[----:B0-----:R-:W-:-:S02]  /*05b0*/  VIADD R2, R5, 0xffffffe ;  /* 0x0ffffffe05027836 */ /* 0x001fc40000000000 */
[----:B------:R-:W-:-:S04]  /*05c0*/  IMAD.MOV R5, RZ, RZ, -R10 ;  /* 0x000000ffff057224 */ /* 0x000fc800078e0a0a */
[----:B------:R0:W2:Y:S02]  /*05d0*/  F2I.FTZ.U32.TRUNC.NTZ R3, R2 ;  /* 0x0000000200037305 */ /* 0x0000a4000021f000 */
[----:B0-----:R-:W-:Y:S01]  /*05e0*/  IMAD.MOV.U32 R2, RZ, RZ, RZ ;  /* 0x000000ffff027224 */ /* 0x001fe200078e00ff */
[----:B-1----:R-:W-:Y:S01]  /*05f0*/  R2UR UR17, R20 ;  /* 0x00000000141172ca */ /* 0x002fe200000e0000 */
[----:B------:R-:W-:Y:S02]  /*0600*/  IMAD.U32 R20, RZ, RZ, UR14 ;  /* 0x0000000eff147e24 */ /* 0x000fe4000f8e00ff */
[----:B--2---:R-:W-:-:S04]  /*0610*/  IMAD.MOV R6, RZ, RZ, -R3 ;  /* 0x000000ffff067224 */ /* 0x004fc800078e0a03 */
[----:B------:R-:W-:Y:S02]  /*0620*/  IMAD R11, R6, R9, RZ ;  /* 0x00000009060b7224 */ /* 0x000fe400078e02ff */
[----:B------:R-:W-:Y:S02]  /*0630*/  IMAD.MOV.U32 R6, RZ, RZ, R8 ;  /* 0x000000ffff067224 */ /* 0x000fe400078e0008 */
[----:B------:R-:W-:-:S06]  /*0640*/  IMAD.HI.U32 R3, R3, R11, R2 ;  /* 0x0000000b03037227 */ /* 0x000fcc00078e0002 */
[----:B------:R-:W-:-:S04]  /*0650*/  IMAD.HI.U32 R3, R3, R6, RZ ;  /* 0x0000000603037227 */ /* 0x000fc800078e00ff */
[----:B------:R-:W-:Y:S01]  /*0660*/  IMAD R2, R3, R5, R6 ;  /* 0x0000000503027224 */ /* 0x000fe200078e0206 */
[----:B------:R-:W-:Y:S04]  /*0670*/  BAR.SYNC.DEFER_BLOCKING 0x0 ;  /* 0x0000000000007b1d */ /* 0x000fe80000010000 */
[----:B------:R-:W-:-:S13]  /*0680*/  ISETP.GT.U32.AND P1, PT, R9, R2, PT ;  /* 0x000000020900720c */ /* 0x000fda0003f24070 */
[----:B------:R-:W-:Y:S02]  /*0690*/  @!P1 IMAD.IADD R2, R2, 0x1, -R9 ;  /* 0x0000000102029824 */ /* 0x000fe400078e0a09 */
[----:B------:R-:W-:Y:S01]  /*06a0*/  @!P1 VIADD R3, R3, 0x1 ;  /* 0x0000000103039836 */ /* 0x000fe20000000000 */
[----:B------:R-:W-:Y:S02]  /*06b0*/  ISETP.NE.AND P1, PT, R4, RZ, PT ;  /* 0x000000ff0400720c */ /* 0x000fe40003f25270 */
[----:B------:R-:W-:Y:S02]  /*06c0*/  ISETP.GE.U32.AND P0, PT, R2, R9, PT ;  /* 0x000000090200720c */ /* 0x000fe40003f06070 */
[----:B------:R-:W-:-:S04]  /*06d0*/  LOP3.LUT R2, R7, R4, RZ, 0x3c, !PT ;  /* 0x0000000407027212 */ /* 0x000fc800078e3cff */
[----:B------:R-:W-:Y:S01]  /*06e0*/  ISETP.GE.AND P2, PT, R2, RZ, PT ;  /* 0x000000ff0200720c */ /* 0x000fe20003f46270 */
[----:B------:R-:W-:-:S06]  /*06f0*/  VIADD R2, R16, 0x3f ;  /* 0x0000003f10027836 */ /* 0x000fcc0000000000 */
[----:B------:R-:W-:-:S04]  /*0700*/  @P0 VIADD R3, R3, 0x1 ;  /* 0x0000000103030836 */ /* 0x000fc80000000000 */
[----:B------:R-:W-:Y:S01]  /*0710*/  IMAD.MOV.U32 R5, RZ, RZ, R3 ;  /* 0x000000ffff057224 */ /* 0x000fe200078e0003 */
[----:B------:R-:W-:-:S03]  /*0720*/  SHF.R.S32.HI R3, RZ, 0x1f, R2 ;  /* 0x0000001fff037819 */ /* 0x000fc60000011402 */
[----:B------:R-:W-:Y:S01]  /*0730*/  @!P2 IMAD.MOV R5, RZ, RZ, -R5 ;  /* 0x000000ffff05a224 */ /* 0x000fe200078e0a05 */
[----:B------:R-:W-:Y:S02]  /*0740*/  @!P1 LOP3.LUT R5, RZ, R4, RZ, 0x33, !PT ;  /* 0x00000004ff059212 */ /* 0x000fe400078e33ff */
[----:B------:R-:W-:-:S03]  /*0750*/  LEA.HI R3, R3, R2, RZ, 0x6 ;  /* 0x0000000203037211 */ /* 0x000fc600078f30ff */
[----:B------:R-:W-:Y:S02]  /*0760*/  IMAD.SHL.U32 R8, R5, 0x8, RZ ;  /* 0x0000000805087824 */ /* 0x000fe400078e00ff */
[----:B------:R-:W-:-:S03]  /*0770*/  IMAD.MOV R5, RZ, RZ, -R5 ;  /* 0x000000ffff057224 */ /* 0x000fc600078e0a05 */
[----:B------:R-:W-:Y:S01]  /*0780*/  LEA.HI.SX32 R3, R3, -R8, 0x1a ;  /* 0x8000000803037211 */ /* 0x000fe200078fd2ff */
[----:B------:R-:W-:-:S03]  /*0790*/  IMAD R11, R4, R5, R7 ;  /* 0x00000005040b7224 */ /* 0x000fc600078e0207 */
[----:B------:R-:W-:Y:S02]  /*07a0*/  VIMNMX R10, PT, PT, R3, 0x8, PT ;  /* 0x00000008030a7848 */ /* 0x000fe40003fe0100 */
[----:B------:R-:W-:Y:S02]  /*07b0*/  IABS R7, R11 ;  /* 0x0000000b00077213 */ /* 0x000fe40000000000 */
[----:B------:R-:W-:-:S04]  /*07c0*/  IABS R9, R10 ;  /* 0x0000000a00097213 */ /* 0x000fc80000000000 */
[----:B------:R-:W0:Y:S08]  /*07d0*/  I2F.RP R6, R9 ;  /* 0x0000000900067306 */ /* 0x000e300000209400 */
[----:B0-----:R-:W0:Y:S02]  /*07e0*/  MUFU.RCP R6, R6 ;  /* 0x0000000600067308 */ /* 0x001e240000001000 */
[----:B0-----:R-:W-:Y:S01]  /*07f0*/  VIADD R2, R6, 0xffffffe ;  /* 0x0ffffffe06027836 */ /* 0x001fe20000000000 */
[----:B------:R-:W-:-:S05]  /*0800*/  SHF.R.U32.HI R6, RZ, 0x5, R0 ;  /* 0x00000005ff067819 */ /* 0x000fca0000011600 */
[----:B------:R0:W1:Y:S01]  /*0810*/  F2I.FTZ.U32.TRUNC.NTZ R3, R2 ;  /* 0x0000000200037305 */ /* 0x000062000021f000 */
[----:B------:R-:W-:Y:S01]  /*0820*/  R2UR UR19, R6 ;  /* 0x00000000061372ca */ /* 0x000fe200000e0000 */
[----:B0-----:R-:W-:-:S12]  /*0830*/  IMAD.MOV.U32 R2, RZ, RZ, RZ ;  /* 0x000000ffff027224 */ /* 0x001fd800078e00ff */
[----:B------:R-:W-:Y:S01]  /*0840*/  USHF.L.U32 UR4, UR19, 0x15, URZ ;  /* 0x0000001513047899 */ /* 0x000fe200080006ff */
[----:B-1----:R-:W-:-:S03]  /*0850*/  IMAD.MOV R12, RZ, RZ, -R3 ;  /* 0x000000ffff0c7224 */ /* 0x002fc600078e0a03 */
[----:B------:R-:W-:Y:S01]  /*0860*/  ULOP3.LUT UR4, UR4, 0x600000, URZ, 0xc0, !UPT ;  /* 0x0060000004047892 */ /* 0x000fe2000f8ec0ff */
[----:B------:R-:W-:Y:S01]  /*0870*/  IMAD.MOV.U32 R4, RZ, RZ, R12 ;  /* 0x000000ffff047224 */ /* 0x000fe200078e000c */
[----:B------:R-:W-:-:S03]  /*0880*/  IABS R12, R10 ;  /* 0x0000000a000c7213 */ /* 0x000fc60000000000 */
[----:B------:R-:W-:Y:S02]  /*0890*/  IMAD R5, R4, R9, RZ ;  /* 0x0000000904057224 */ /* 0x000fe400078e02ff */
[----:B------:R-:W-:Y:S02]  /*08a0*/  IMAD.MOV.U32 R4, RZ, RZ, R7 ;  /* 0x000000ffff047224 */ /* 0x000fe400078e0007 */
[----:B------:R-:W-:Y:S01]  /*08b0*/  IMAD.HI.U32 R3, R3, R5, R2 ;  /* 0x0000000503037227 */ /* 0x000fe200078e0002 */
[----:B------:R-:W-:-:S03]  /*08c0*/  IABS R5, R16 ;  /* 0x0000001000057213 */ /* 0x000fc60000000000 */
[----:B------:R-:W-:Y:S02]  /*08d0*/  IMAD.MOV R2, RZ, RZ, -R12 ;  /* 0x000000ffff027224 */ /* 0x000fe400078e0a0c */
[----:B------:R-:W-:-:S04]  /*08e0*/  IMAD.HI.U32 R3, R3, R4, RZ ;  /* 0x0000000403037227 */ /* 0x000fc800078e00ff */
[----:B------:R-:W-:Y:S02]  /*08f0*/  IMAD R4, R3, R2, R4 ;  /* 0x0000000203047224 */ /* 0x000fe400078e0204 */
[----:B------:R-:W-:Y:S02]  /*0900*/  IMAD.MOV.U32 R2, RZ, RZ, R5 ;  /* 0x000000ffff027224 */ /* 0x000fe400078e0005 */
[----:B------:R-:W-:Y:S01]  /*0910*/  IMAD.U32 R7, RZ, RZ, UR14 ;  /* 0x0000000eff077e24 */ /* 0x000fe2000f8e00ff */
[----:B------:R-:W-:Y:S01]  /*0920*/  ISETP.GT.U32.AND P1, PT, R9, R4, PT ;  /* 0x000000040900720c */ /* 0x000fe20003f24070 */
[----:B------:R-:W0:-:S12]  /*0930*/  I2F.RP R5, R2 ;  /* 0x0000000200057306 */ /* 0x000e180000209400 */
[----:B------:R-:W-:Y:S02]  /*0940*/  @!P1 IMAD.IADD R4, R4, 0x1, -R9 ;  /* 0x0000000104049824 */ /* 0x000fe400078e0a09 */
[----:B------:R-:W-:Y:S01]  /*0950*/  @!P1 VIADD R3, R3, 0x1 ;  /* 0x0000000103039836 */ /* 0x000fe20000000000 */
[----:B0-----:R-:W0:Y:S01]  /*0960*/  MUFU.RCP R5, R5 ;  /* 0x0000000500057308 */ /* 0x001e220000001000 */
[----:B------:R-:W-:Y:S02]  /*0970*/  ISETP.NE.AND P1, PT, R10, RZ, PT ;  /* 0x000000ff0a00720c */ /* 0x000fe40003f25270 */
[----:B------:R-:W-:Y:S02]  /*0980*/  ISETP.GE.U32.AND P0, PT, R4, R9, PT ;  /* 0x000000090400720c */ /* 0x000fe40003f06070 */
[----:B------:R-:W-:-:S04]  /*0990*/  LOP3.LUT R4, R11, R10, RZ, 0x3c, !PT ;  /* 0x0000000a0b047212 */ /* 0x000fc800078e3cff */
[----:B------:R-:W-:Y:S01]  /*09a0*/  ISETP.GE.AND P2, PT, R4, RZ, PT ;  /* 0x000000ff0400720c */ /* 0x000fe20003f46270 */
[----:B------:R-:W-:-:S04]  /*09b0*/  IMAD R4, R50, UR14, RZ ;  /* 0x0000000e32047c24 */ /* 0x000fc8000f8e02ff */
[----:B------:R-:W-:Y:S02]  /*09c0*/  IMAD R4, R7, 0x2, R4 ;  /* 0x0000000207047824 */ /* 0x000fe400078e0204 */
[----:B------:R-:W-:Y:S01]  /*09d0*/  @P0 VIADD R3, R3, 0x1 ;  /* 0x0000000103030836 */ /* 0x000fe20000000000 */
[----:B------:R-:W1:Y:S01]  /*09e0*/  I2F.RP R7, R19 ;  /* 0x0000001300077306 */ /* 0x000e620000209400 */
[----:B0-----:R-:W-:Y:S02]  /*09f0*/  VIADD R5, R5, 0xffffffe ;  /* 0x0ffffffe05057836 */ /* 0x001fe40000000000 */
[----:B------:R-:W-:Y:S02]  /*0a00*/  IMAD.MOV.U32 R53, RZ, RZ, R3 ;  /* 0x000000ffff357224 */ /* 0x000fe400078e0003 */
[----:B------:R-:W-:Y:S02]  /*0a10*/  IMAD.U32 R3, RZ, RZ, UR14 ;  /* 0x0000000eff037e24 */ /* 0x000fe4000f8e00ff */
[----:B------:R-:W-:Y:S01]  /*0a20*/  @!P2 IMAD.MOV R53, RZ, RZ, -R53 ;  /* 0x000000ffff35a224 */ /* 0x000fe200078e0a35 */
[----:B------:R-:W0:Y:S01]  /*0a30*/  F2I.FTZ.U32.TRUNC.NTZ R9, R5 ;  /* 0x0000000500097305 */ /* 0x000e22000021f000 */
[----:B------:R-:W-:Y:S01]  /*0a40*/  @!P1 LOP3.LUT R53, RZ, R10, RZ, 0x33, !PT ;  /* 0x0000000aff359212 */ /* 0x000fe200078e33ff */
[----:B------:R-:W-:Y:S01]  /*0a50*/  IMAD R4, R3, 0x2, R4 ;  /* 0x0000000203047824 */ /* 0x000fe200078e0204 */
[----:B------:R-:W-:-:S03]  /*0a60*/  PLOP3.LUT P1, PT, PT, PT, UP1, 0x80, 0x8 ;  /* 0x000000000008781c */ /* 0x000fc60003f2f018 */
[----:B------:R-:W-:Y:S02]  /*0a70*/  IMAD.MOV R3, RZ, RZ, -R53 ;  /* 0x000000ffff037224 */ /* 0x000fe400078e0a35 */
[----:B------:R-:W-:Y:S01]  /*0a80*/  IMAD R4, R13, 0x2, R4 ;  /* 0x000000020d047824 */ /* 0x000fe200078e0204 */
[----:B-1----:R-:W1:Y:S01]  /*0a90*/  MUFU.RCP R7, R7 ;  /* 0x0000000700077308 */ /* 0x002e620000001000 */
[----:B------:R-:W-:Y:S01]  /*0aa0*/  IMAD R3, R10, R3, R11 ;  /* 0x000000030a037224 */ /* 0x000fe200078e020b */
[----:B------:R-:W-:Y:S01]  /*0ab0*/  LOP3.LUT R10, R0, 0x3f, RZ, 0xc0, !PT ;  /* 0x0000003f000a7812 */ /* 0x000fe200078ec0ff */
[----:B------:R-:W-:Y:S02]  /*0ac0*/  IMAD.U32 R11, RZ, RZ, UR14 ;  /* 0x0000000eff0b7e24 */ /* 0x000fe4000f8e00ff */
[----:B------:R-:W-:Y:S02]  /*0ad0*/  IMAD.IADD R3, R8, 0x1, R3 ;  /* 0x0000000108037824 */ /* 0x000fe400078e0203 */
[----:B0-----:R-:W-:-:S02]  /*0ae0*/  IMAD.MOV R5, RZ, RZ, -R9 ;  /* 0x000000ffff057224 */ /* 0x001fc400078e0a09 */
[----:B------:R-:W-:Y:S02]  /*0af0*/  IMAD R6, R11, 0x2, R4 ;  /* 0x000000020b067824 */ /* 0x000fe400078e0204 */
[----:B------:R-:W-:Y:S02]  /*0b00*/  IMAD R5, R5, R2, RZ ;  /* 0x0000000205057224 */ /* 0x000fe400078e02ff */
[----:B------:R-:W-:Y:S02]  /*0b10*/  IMAD.MOV.U32 R8, RZ, RZ, RZ ;  /* 0x000000ffff087224 */ /* 0x000fe400078e00ff */
[----:B------:R-:W-:Y:S02]  /*0b20*/  IMAD R4, R11, 0x2, R6 ;  /* 0x000000020b047824 */ /* 0x000fe400078e0206 */
[----:B------:R-:W-:-:S04]  /*0b30*/  IMAD.HI.U32 R12, R9, R5, R8 ;  /* 0x00000005090c7227 */ /* 0x000fc800078e0008 */
[----:B------:R-:W-:Y:S02]  /*0b40*/  IMAD.U32 R9, RZ, RZ, UR14 ;  /* 0x0000000eff097e24 */ /* 0x000fe4000f8e00ff */
[----:B------:R-:W-:Y:S02]  /*0b50*/  IMAD R8, R13, 0x2, R4 ;  /* 0x000000020d087824 */ /* 0x000fe400078e0204 */
[----:B------:R-:W-:Y:S01]  /*0b60*/  IMAD R51, R3, 0x40, R10 ;  /* 0x0000004003337824 */ /* 0x000fe200078e020a */
[----:B------:R-:W-:Y:S01]  /*0b70*/  LOP3.LUT R3, R50, 0x8, RZ, 0xfc, !PT ;  /* 0x0000000832037812 */ /* 0x000fe200078efcff */
[----:B------:R-:W-:Y:S02]  /*0b80*/  IMAD R9, R9, 0x2, R8 ;  /* 0x0000000209097824 */ /* 0x000fe400078e0208 */
[----:B-1----:R-:W-:Y:S01]  /*0b90*/  VIADD R10, R7, 0xffffffe ;  /* 0x0ffffffe070a7836 */ /* 0x002fe20000000000 */
[----:B------:R-:W-:Y:S01]  /*0ba0*/  IABS R13, R51 ;  /* 0x00000033000d7213 */ /* 0x000fe20000000000 */
[----:B------:R-:W-:Y:S01]  /*0bb0*/  IMAD R5, R14, 0x2, R9 ;  /* 0x000000020e057824 */ /* 0x000fe200078e0209 */
[----:B------:R-:W-:Y:S01]  /*0bc0*/  ISETP.LT.AND P1, PT, R3, UR12, P1 ;  /* 0x0000000c03007c0c */ /* 0x000fe20008f21270 */
[----:B------:R0:W1:Y:S01]  /*0bd0*/  F2I.FTZ.U32.TRUNC.NTZ R11, R10 ;  /* 0x0000000a000b7305 */ /* 0x000062000021f000 */
[----:B------:R-:W-:Y:S01]  /*0be0*/  IMAD.SHL.U32 R53, R53, 0x20, RZ ;  /* 0x0000002035357824 */ /* 0x000fe200078e00ff */
[----:B------:R-:W-:Y:S01]  /*0bf0*/  ISETP.GE.AND P2, PT, R51, RZ, PT ;  /* 0x000000ff3300720c */ /* 0x000fe20003f46270 */
[----:B------:R-:W-:-:S02]  /*0c00*/  IMAD R7, R18, 0x2, R5 ;  /* 0x0000000212077824 */ /* 0x000fc400078e0205 */
[----:B------:R-:W-:-:S04]  /*0c10*/  IMAD.HI.U32 R12, R12, R13, RZ ;  /* 0x0000000d0c0c7227 */ /* 0x000fc800078e00ff */
[----:B------:R-:W-:Y:S02]  /*0c20*/  IMAD R76, R76, 0x2, R7 ;  /* 0x000000024c4c7824 */ /* 0x000fe400078e0207 */
[----:B------:R-:W-:Y:S02]  /*0c30*/  IMAD.MOV R3, RZ, RZ, -R12 ;  /* 0x000000ffff037224 */ /* 0x000fe400078e0a0c */
[----:B------:R-:W-:Y:S01]  /*0c40*/  IMAD R78, R15, 0x2, R76 ;  /* 0x000000020f4e7824 */ /* 0x000fe200078e024c */
[----:B------:R-:W-:Y:S01]  /*0c50*/  SHF.R.U32.HI R15, RZ, 0x5, R0 ;  /* 0x00000005ff0f7819 */ /* 0x000fe20000011600 */
[C---:B------:R-:W-:Y:S02]  /*0c60*/  IMAD R13, R2.reuse, R3, R13 ;  /* 0x00000003020d7224 */ /* 0x040fe400078e020d */
[----:B0-----:R-:W-:Y:S01]  /*0c70*/  IMAD R10, R21, 0x2, R78 ;  /* 0x00000002150a7824 */ /* 0x001fe200078e024e */
[----:B------:R-:W-:Y:S01]  /*0c80*/  SGXT.U32 R12, R15, 0x2 ;  /* 0x000000020f0c781a */ /* 0x000fe20000000000 */
[----:B-1----:R-:W-:Y:S01]  /*0c90*/  IMAD.MOV R18, RZ, RZ, -R11 ;  /* 0x000000ffff127224 */ /* 0x002fe200078e0a0b */
[----:B------:R-:W-:Y:S01]  /*0ca0*/  ISETP.GT.U32.AND P0, PT, R2, R13, PT ;  /* 0x0000000d0200720c */ /* 0x000fe20003f04070 */
[----:B------:R-:W-:-:S02]  /*0cb0*/  IMAD R10, R23, 0x2, R10 ;  /* 0x00000002170a7824 */ /* 0x000fc400078e020a */
[----:B------:R-:W-:Y:S02]  /*0cc0*/  IMAD R47, R18, R19, RZ ;  /* 0x00000013122f7224 */ /* 0x000fe400078e02ff */
[----:B------:R-:W-:Y:S01]  /*0cd0*/  IMAD R14, R21, 0x2, R10 ;  /* 0x00000002150e7824 */ /* 0x000fe200078e020a */
[----:B------:R-:W-:Y:S01]  /*0ce0*/  LOP3.LUT R21, R53, R12, RZ, 0xfc, !PT ;  /* 0x0000000c35157212 */ /* 0x000fe200078efcff */
[----:B------:R-:W-:Y:S02]  /*0cf0*/  IMAD.MOV.U32 R10, RZ, RZ, RZ ;  /* 0x000000ffff0a7224 */ /* 0x000fe400078e00ff */
[----:B------:R-:W-:Y:S01]  /*0d00*/  IMAD.U32 R3, RZ, RZ, UR14 ;  /* 0x0000000eff037e24 */ /* 0x000fe2000f8e00ff */
[----:B------:R-:W-:Y:S01]  /*0d10*/  IABS R60, R21 ;  /* 0x00000015003c7213 */ /* 0x000fe20000000000 */
[----:B------:R-:W-:Y:S01]  /*0d20*/  IMAD.HI.U32 R47, R11, R47, R10 ;  /* 0x0000002f0b2f7227 */ /* 0x000fe200078e000a */
[C---:B------:R-:W-:Y:S02]  /*0d30*/  LOP3.LUT R49, R21.reuse, 0xc, RZ, 0xfc, !PT ;  /* 0x0000000c15317812 */ /* 0x040fe400078efcff */
[----:B------:R-:W-:Y:S01]  /*0d40*/  LOP3.LUT R64, R21, 0x8, RZ, 0xfc, !PT ;  /* 0x0000000815407812 */ /* 0x000fe200078efcff */
[----:B------:R-:W-:Y:S01]  /*0d50*/  IMAD R22, R3, 0x2, R14 ;  /* 0x0000000203167824 */ /* 0x000fe200078e020e */
[----:B------:R-:W-:Y:S01]  /*0d60*/  IABS R46, R49 ;  /* 0x00000031002e7213 */ /* 0x000fe20000000000 */
[----:B------:R-:W-:Y:S01]  /*0d70*/  @!P0 IMAD.IADD R13, R13, 0x1, -R2 ;  /* 0x000000010d0d8824 */ /* 0x000fe200078e0a02 */
[----:B------:R-:W-:Y:S01]  /*0d80*/  IABS R48, R64 ;  /* 0x0000004000307213 */ /* 0x000fe20000000000 */
[----:B------:R-:W-:Y:S01]  /*0d90*/  IMAD.HI.U32 R3, R47, R60, RZ ;  /* 0x0000003c2f037227 */ /* 0x000fe200078e00ff */
[----:B------:R-:W-:-:S02]  /*0da0*/  LOP3.LUT R65, R21, 0x4, RZ, 0xfc, !PT ;  /* 0x0000000415417812 */ /* 0x000fc400078efcff */
[----:B------:R-:W-:Y:S01]  /*0db0*/  ISETP.GT.U32.AND P0, PT, R2, R13, PT ;  /* 0x0000000d0200720c */ /* 0x000fe20003f04070 */
[----:B------:R-:W-:Y:S01]  /*0dc0*/  IMAD.MOV R12, RZ, RZ, -R3 ;  /* 0x000000ffff0c7224 */ /* 0x000fe200078e0a03 */
[----:B------:R-:W-:Y:S01]  /*0dd0*/  IABS R54, R65 ;  /* 0x0000004100367213 */ /* 0x000fe20000000000 */
[----:B------:R-:W-:Y:S01]  /*0de0*/  IMAD.HI.U32 R3, R47, R46, RZ ;  /* 0x0000002e2f037227 */ /* 0x000fe200078e00ff */
[C---:B------:R-:W-:Y:S02]  /*0df0*/  LOP3.LUT R66, R21.reuse, 0x10, RZ, 0xfc, !PT ;  /* 0x0000001015427812 */ /* 0x040fe400078efcff */
[----:B------:R-:W-:Y:S01]  /*0e00*/  LOP3.LUT R61, R21, 0x14, RZ, 0xfc, !PT ;  /* 0x00000014153d7812 */ /* 0x000fe200078efcff */
[----:B------:R-:W-:Y:S01]  /*0e10*/  IMAD R60, R19, R12, R60 ;  /* 0x0000000c133c7224 */ /* 0x000fe200078e023c */
[----:B------:R-:W-:Y:S01]  /*0e20*/  IABS R62, R66 ;  /* 0x00000042003e7213 */ /* 0x000fe20000000000 */
[----:B------:R-:W-:Y:S01]  /*0e30*/  IMAD.MOV R12, RZ, RZ, -R3 ;  /* 0x000000ffff0c7224 */ /* 0x000fe200078e0a03 */
[----:B------:R-:W-:Y:S01]  /*0e40*/  IABS R52, R61 ;  /* 0x0000003d00347213 */ /* 0x000fe20000000000 */
[----:B------:R-:W-:-:S02]  /*0e50*/  IMAD R3, R50, UR14, RZ ;  /* 0x0000000e32037c24 */ /* 0x000fc4000f8e02ff */
[----:B------:R-:W-:-:S04]  /*0e60*/  IMAD.HI.U32 R11, R47, R48, RZ ;  /* 0x000000302f0b7227 */ /* 0x000fc800078e00ff */
[----:B------:R-:W-:Y:S02]  /*0e70*/  IMAD R20, R20, 0x2, R3 ;  /* 0x0000000214147824 */ /* 0x000fe400078e0203 */
[----:B------:R-:W-:Y:S01]  /*0e80*/  @!P0 IMAD.IADD R13, R13, 0x1, -R2 ;  /* 0x000000010d0d8824 */ /* 0x000fe200078e0a02 */
[----:B------:R-:W-:Y:S01]  /*0e90*/  ISETP.NE.AND P0, PT, R16, RZ, PT ;  /* 0x000000ff1000720c */ /* 0x000fe20003f05270 */
[----:B------:R-:W-:Y:S02]  /*0ea0*/  IMAD.U32 R2, RZ, RZ, UR14 ;  /* 0x0000000eff027e24 */ /* 0x000fe4000f8e00ff */
[----:B------:R-:W-:Y:S02]  /*0eb0*/  IMAD R31, R31, 0x2, R20 ;  /* 0x000000021f1f7824 */ /* 0x000fe400078e0214 */
[----:B------:R-:W-:Y:S02]  /*0ec0*/  IMAD.MOV R11, RZ, RZ, -R11 ;  /* 0x000000ffff0b7224 */ /* 0x000fe400078e0a0b */
[----:B------:R-:W-:-:S02]  /*0ed0*/  IMAD R46, R19, R12, R46 ;  /* 0x0000000c132e7224 */ /* 0x000fc400078e022e */
[----:B------:R-:W-:Y:S02]  /*0ee0*/  IMAD.U32 R12, RZ, RZ, UR14 ;  /* 0x0000000eff0c7e24 */ /* 0x000fe4000f8e00ff */
[----:B------:R-:W-:Y:S02]  /*0ef0*/  IMAD R33, R2, 0x2, R31 ;  /* 0x0000000202217824 */ /* 0x000fe400078e021f */
[----:B------:R-:W-:-:S04]  /*0f00*/  IMAD.HI.U32 R10, R47, R54, RZ ;  /* 0x000000362f0a7227 */ /* 0x000fc800078e00ff */
[----:B------:R-:W-:Y:S02]  /*0f10*/  IMAD R48, R19, R11, R48 ;  /* 0x0000000b13307224 */ /* 0x000fe400078e0230 */
[----:B------:R-:W-:Y:S02]  /*0f20*/  IMAD.U32 R11, RZ, RZ, UR14 ;  /* 0x0000000eff0b7e24 */ /* 0x000fe4000f8e00ff */
[----:B------:R-:W-:Y:S02]  /*0f30*/  IMAD R12, R12, 0x2, R33 ;  /* 0x000000020c0c7824 */ /* 0x000fe400078e0221 */
[----:B------:R-:W-:Y:S02]  /*0f40*/  IMAD.MOV R10, RZ, RZ, -R10 ;  /* 0x000000ffff0a7224 */ /* 0x000fe400078e0a0a */
[----:B------:R-:W-:Y:S02]  /*0f50*/  IMAD.U32 R15, RZ, RZ, UR14 ;  /* 0x0000000eff0f7e24 */ /* 0x000fe4000f8e00ff */
[----:B------:R-:W-:-:S02]  /*0f60*/  IMAD R14, R11, 0x2, R12 ;  /* 0x000000020b0e7824 */ /* 0x000fc400078e020c */
[----:B------:R-:W-:Y:S02]  /*0f70*/  IMAD R54, R19, R10, R54 ;  /* 0x0000000a13367224 */ /* 0x000fe400078e0236 */
[----:B------:R-:W-:Y:S02]  /*0f80*/  IMAD.MOV.U32 R18, RZ, RZ, R13 ;  /* 0x000000ffff127224 */ /* 0x000fe400078e000d */
[----:B------:R-:W-:-:S04]  /*0f90*/  IMAD.HI.U32 R2, R47, R62, RZ ;  /* 0x0000003e2f027227 */ /* 0x000fc800078e00ff */
[----:B------:R-:W-:-:S04]  /*0fa0*/  IMAD.HI.U32 R10, R47, R52, RZ ;  /* 0x000000342f0a7227 */ /* 0x000fc800078e00ff */
[----:B------:R-:W-:Y:S02]  /*0fb0*/  IMAD R13, R15, 0x2, R14 ;  /* 0x000000020f0d7824 */ /* 0x000fe400078e020e */
[----:B------:R-:W-:Y:S02]  /*0fc0*/  IMAD.MOV R11, RZ, RZ, -R2 ;  /* 0x000000ffff0b7224 */ /* 0x000fe400078e0a02 */
[----:B------:R-:W-:Y:S02]  /*0fd0*/  IMAD.MOV R10, RZ, RZ, -R10 ;  /* 0x000000ffff0a7224 */ /* 0x000fe400078e0a0a */
[----:B------:R-:W-:Y:S02]  /*0fe0*/  IMAD R2, R24, 0x2, R13 ;  /* 0x0000000218027824 */ /* 0x000fe400078e020d */
[----:B------:R-:W-:Y:S01]  /*0ff0*/  @!P2 IMAD.MOV R18, RZ, RZ, -R18 ;  /* 0x000000ffff12a224 */ /* 0x000fe200078e0a12 */
[----:B------:R-:W-:Y:S01]  /*1000*/  @!P0 LOP3.LUT R18, RZ, R16, RZ, 0x33, !PT ;  /* 0x00000010ff128212 */ /* 0x000fe200078e33ff */
[----:B------:R-:W-:-:S02]  /*1010*/  IMAD R52, R19, R10, R52 ;  /* 0x0000000a13347224 */ /* 0x000fc400078e0234 */
[----:B------:R-:W-:Y:S02]  /*1020*/  IMAD.U32 R10, RZ, RZ, UR14 ;  /* 0x0000000eff0a7e24 */ /* 0x000fe4000f8e00ff */
[----:B------:R-:W-:Y:S02]  /*1030*/  IMAD R15, R15, 0x2, R2 ;  /* 0x000000020f0f7824 */ /* 0x000fe400078e0202 */
[----:B------:R-:W-:Y:S02]  /*1040*/  IMAD R16, R18, UR13, RZ ;  /* 0x0000000d12107c24 */ /* 0x000fe4000f8e02ff */
[----:B------:R-:W-:Y:S02]  /*1050*/  IMAD R23, R10, 0x2, R15 ;  /* 0x000000020a177824 */ /* 0x000fe400078e020f */
[----:B------:R-:W-:Y:S02]  /*1060*/  IMAD.SHL.U32 R18, R16, 0x2, RZ ;  /* 0x0000000210127824 */ /* 0x000fe400078e00ff */
[----:B------:R-:W-:-:S02]  /*1070*/  IMAD R25, R24, 0x2, R23 ;  /* 0x0000000218197824 */ /* 0x000fc400078e0217 */
[----:B------:R-:W-:Y:S01]  /*1080*/  IMAD R62, R19, R11, R62 ;  /* 0x0000000b133e7224 */ /* 0x000fe200078e023e */
[----:B-----5:R-:W-:Y:S01]  /*1090*/  IADD3 R10, P0, PT, R18, UR8, RZ ;  /* 0x00000008120a7c10 */ /* 0x020fe2000ff1e0ff */
[----:B------:R-:W-:Y:S01]  /*10a0*/  IMAD R27, R26, 0x2, R25 ;  /* 0x000000021a1b7824 */ /* 0x000fe200078e0219 */
[----:B------:R-:W-:Y:S02]  /*10b0*/  IADD3 R56, P2, PT, R18, UR8, RZ ;  /* 0x0000000812387c10 */ /* 0x000fe4000ff5e0ff */
[----:B------:R-:W-:Y:S01]  /*10c0*/  LEA R10, P3, R22, R10, 0x1 ;  /* 0x0000000a160a7211 */ /* 0x000fe200078608ff */
[----:B------:R-:W-:Y:S01]  /*10d0*/  IMAD R29, R28, 0x2, R27 ;  /* 0x000000021c1d7824 */ /* 0x000fe200078e021b */
[----:B------:R-:W-:-:S03]  /*10e0*/  LEA.HI.X.SX32 R11, R16, UR9, 0x1, P0 ;  /* 0x00000009100b7c11 */ /* 0x000fc600080f0eff */
[----:B------:R-:W-:Y:S01]  /*10f0*/  IMAD R32, R32, 0x2, R29 ;  /* 0x0000000220207824 */ /* 0x000fe200078e021d */
[----:B------:R-:W-:Y:S01]  /*1100*/  LEA.HI.X.SX32 R11, R22, R11, 0x1, P3 ;  /* 0x0000000b160b7211 */ /* 0x000fe200018f0eff */
[----:B------:R-:W-:Y:S06]  /*1110*/  BRA.U UP0, `(.L_x_5) ;  /* 0x0000000100187547 */ /* 0x000fec000b800000 */
[----:B------:R-:W-:Y:S01]  /*1120*/  ELECT P0, URZ, PT ;  /* 0x0000000000ff782f */ /* 0x000fe20003800000 */
[----:B------:R-:W-:Y:S01]  /*1130*/  IMAD.MOV.U32 R22, RZ, RZ, 0x1 ;  /* 0x00000001ff167424 */ /* 0x000fe200078e00ff */
[----:B------:R-:W-:Y:S01]  /*1140*/  UMOV UR6, 0x40 ;  /* 0x0000004000067882 */ /* 0x000fe20000000000 */
[----:B------:R-:W-:Y:S01]  /*1150*/  UVIRTCOUNT.DEALLOC.SMPOOL 0x80 ;  /* 0x000000800000784c */ /* 0x000fe20000000000 */
[----:B------:R-:W-:-:S09]  /*1160*/  ULEA UR6, UR5, UR6, 0x18 ;  /* 0x0000000605067291 */ /* 0x000fd2000f8ec0ff */
[----:B------:R0:W-:Y:S03]  /*1170*/  @P0 STS.U8 [UR6], R22 ;  /* 0x00000016ff000988 */ /* 0x0001e60008000006 */
.L_x_5:
[----:B------:R-:W-:Y:S01]  /*1180*/  UIADD3 UR13, UPT, UPT, UR17, UR4, URZ ;  /* 0x00000004110d7290 */ /* 0x000fe2000fffe0ff */
[----:B------:R-:W-:Y:S01]  /*1190*/  LEA.HI.X.SX32 R58, R16, UR9, 0x1, P2 ;  /* 0x00000009103a7c11 */ /* 0x000fe200090f0eff */
[----:B------:R-:W-:Y:S01]  /*11a0*/  VOTEU.ALL UP2, P5 ;  /* 0x0000000000ff7886 */ /* 0x000fe20002840000 */
[----:B------:R-:W-:Y:S01]  /*11b0*/  VOTEU.ALL UP3, P5 ;  /* 0x0000000000ff7886 */ /* 0x000fe20002860000 */
[-C--:B------:R-:W-:Y:S01]  /*11c0*/  LEA R44, P3, R12, R56.reuse, 0x1 ;  /* 0x000000380c2c7211 */ /* 0x080fe200078608ff */
[----:B------:R-:W-:Y:S01]  /*11d0*/  IMAD R55, R55, 0x2, R32 ;  /* 0x0000000237377824 */ /* 0x000fe200078e0220 */
[----:B------:R-:W-:Y:S01]  /*11e0*/  LEA R42, P4, R14, R56, 0x1 ;  /* 0x000000380e2a7211 */ /* 0x000fe200078808ff */
[----:B------:R-:W-:-:S04]  /*11f0*/  @!UP2 UIADD3 UR4, UPT, UPT, -UR7, 0x100000, URZ ;  /* 0x001000000704a890 */ /* 0x000fc8000fffe1ff */
[----:B------:R-:W-:Y:S02]  /*1200*/  @!UP2 USHF.L.U32 UR5, UR4, 0xb, URZ ;  /* 0x0000000b0405a899 */ /* 0x000fe400080006ff */
[----:B------:R-:W-:Y:S01]  /*1210*/  @!UP2 USHF.L.U32 UR4, UR4, 0x1, URZ ;  /* 0x000000010404a899 */ /* 0x000fe200080006ff */
[----:B------:R-:W-:Y:S01]  /*1220*/  STTM.16dp32bit_t0_t15.x16 tmem[UR13], RZ ;  /* 0x000000ff000079ed */ /* 0x000fe20008a0000d */
[----:B------:R-:W-:Y:S01]  /*1230*/  STTM.16dp32bit_t16_t31.x16 tmem[UR13+0x10], RZ ;  /* 0x000010ff000079ed */ /* 0x000fe20008a2000d */
[----:B------:R-:W1:Y:S02]  /*1240*/  FENCE.VIEW.ASYNC.T ;  /* 0x00000000000073c6 */ /* 0x000e640000000200 */
[----:B-1----:R-:W-:Y:S01]  /*1250*/  BAR.SYNC.DEFER_BLOCKING 0x0 ;  /* 0x0000000000007b1d */ /* 0x002fe20000010000 */
[-C--:B------:R-:W-:Y:S02]  /*1260*/  LEA R36, P2, R2, R56.reuse, 0x1 ;  /* 0x0000003802247211 */ /* 0x080fe400078408ff */
[----:B------:R-:W-:-:S02]  /*1270*/  LEA R40, P0, R13, R56, 0x1 ;  /* 0x000000380d287211 */ /* 0x000fc400078008ff */
[-C--:B------:R-:W-:Y:S02]  /*1280*/  LEA.HI.X.SX32 R45, R12, R58.reuse, 0x1, P3 ;  /* 0x0000003a0c2d7211 */ /* 0x080fe400018f0eff */
[----:B------:R-:W-:Y:S02]  /*1290*/  LEA.HI.X.SX32 R43, R14, R58, 0x1, P4 ;  /* 0x0000003a0e2b7211 */ /* 0x000fe400020f0eff */
[-C--:B------:R-:W-:Y:S02]  /*12a0*/  LEA R38, P3, R15, R56.reuse, 0x1 ;  /* 0x000000380f267211 */ /* 0x080fe400078608ff */
[----:B------:R-:W-:Y:S02]  /*12b0*/  LEA R34, P4, R23, R56, 0x1 ;  /* 0x0000003817227211 */ /* 0x000fe400078808ff */
[----:B------:R-:W-:Y:S02]  /*12c0*/  LEA.HI.X.SX32 R37, R2, R58, 0x1, P2 ;  /* 0x0000003a02257211 */ /* 0x000fe400010f0eff */
[----:B0-----:R-:W-:-:S02]  /*12d0*/  LEA R22, P2, R27, R56, 0x1 ;  /* 0x000000381b167211 */ /* 0x001fc400078408ff */
[----:B------:R-:W-:Y:S02]  /*12e0*/  LEA.HI.X.SX32 R41, R13, R58, 0x1, P0 ;  /* 0x0000003a0d297211 */ /* 0x000fe400000f0eff */
[----:B------:R-:W-:Y:S02]  /*12f0*/  LEA R24, P0, R25, R56, 0x1 ;  /* 0x0000003819187211 */ /* 0x000fe400078008ff */
[-C--:B------:R-:W-:Y:S02]  /*1300*/  LEA.HI.X.SX32 R39, R15, R58.reuse, 0x1, P3 ;  /* 0x0000003a0f277211 */ /* 0x080fe400018f0eff */
[----:B------:R-:W-:Y:S01]  /*1310*/  LEA.HI.X.SX32 R35, R23, R58, 0x1, P4 ;  /* 0x0000003a17237211 */ /* 0x000fe200020f0eff */
[----:B------:R-:W0:Y:S02]  /*1320*/  FENCE.VIEW.ASYNC.S ;  /* 0x00000000000073c6 */ /* 0x000e240000000000 */
[----:B0-----:R0:W1:Y:S01]  /*1330*/  @!UP3 SYNCS.EXCH.64 URZ, [UR18], UR4 ;  /* 0x0000000412ffb5b2 */ /* 0x0010620008000100 */
[----:B------:R-:W-:-:S02]  /*1340*/  LEA R14, P3, R29, R56, 0x1 ;  /* 0x000000381d0e7211 */ /* 0x000fc400078608ff */
[----:B------:R-:W-:Y:S02]  /*1350*/  LEA.HI.X.SX32 R23, R27, R58, 0x1, P2 ;  /* 0x0000003a1b177211 */ /* 0x000fe400010f0eff */
[-C--:B------:R-:W-:Y:S02]  /*1360*/  LEA R12, P4, R32, R56.reuse, 0x1 ;  /* 0x00000038200c7211 */ /* 0x080fe400078808ff */
[----:B------:R-:W-:Y:S02]  /*1370*/  LEA R28, P2, R20, R56, 0x1 ;  /* 0x00000038141c7211 */ /* 0x000fe400078408ff */
[----:B------:R-:W-:Y:S02]  /*1380*/  LEA.HI.X.SX32 R25, R25, R58, 0x1, P0 ;  /* 0x0000003a19197211 */ /* 0x000fe400000f0eff */
[----:B------:R-:W-:Y:S01]  /*1390*/  LEA R26, P0, R3, R56, 0x1 ;  /* 0x00000038031a7211 */ /* 0x000fe200078008ff */
[----:B0-----:R-:W0:Y:S01]  /*13a0*/  LDCU UR4, c[0x0][0x3b0] ;  /* 0x00007600ff0477ac */ /* 0x001e220008000800 */
[----:B------:R-:W-:-:S02]  /*13b0*/  LEA.HI.X.SX32 R15, R29, R58, 0x1, P3 ;  /* 0x0000003a1d0f7211 */ /* 0x000fc400018f0eff */
[----:B------:R-:W-:Y:S02]  /*13c0*/  LEA R30, P3, R31, R56, 0x1 ;  /* 0x000000381f1e7211 */ /* 0x000fe400078608ff */
[----:B------:R-:W-:Y:S02]  /*13d0*/  LEA.HI.X.SX32 R13, R32, R58, 0x1, P4 ;  /* 0x0000003a200d7211 */ /* 0x000fe400020f0eff */
[----:B------:R-:W-:Y:S02]  /*13e0*/  LEA R2, P6, R55, R56, 0x1 ;  /* 0x0000003837027211 */ /* 0x000fe400078c08ff */
[----:B------:R-:W-:Y:S02]  /*13f0*/  LEA.HI.X.SX32 R29, R20, R58, 0x1, P2 ;  /* 0x0000003a141d7211 */ /* 0x000fe400010f0eff */
[----:B------:R-:W-:Y:S02]  /*1400*/  LEA R32, P4, R33, R56, 0x1 ;  /* 0x0000003821207211 */ /* 0x000fe400078808ff */
[----:B------:R-:W-:Y:S01]  /*1410*/  PRMT R20, RZ, 0x7610, R20 ;  /* 0x00007610ff147816 */ /* 0x000fe20000000014 */
[----:B-1----:R-:W-:Y:S01]  /*1420*/  BAR.SYNC.DEFER_BLOCKING 0x0 ;  /* 0x0000000000007b1d */ /* 0x002fe20000010000 */
[----:B------:R-:W-:-:S02]  /*1430*/  LEA.HI.X.SX32 R27, R3, R58, 0x1, P0 ;  /* 0x0000003a031b7211 */ /* 0x000fc400000f0eff */
[-C--:B------:R-:W-:Y:S02]  /*1440*/  LEA.HI.X.SX32 R31, R31, R58.reuse, 0x1, P3 ;  /* 0x0000003a1f1f7211 */ /* 0x080fe400018f0eff */
[-C--:B------:R-:W-:Y:S02]  /*1450*/  LEA.HI.X.SX32 R3, R55, R58.reuse, 0x1, P6 ;  /* 0x0000003a37037211 */ /* 0x080fe400030f0eff */
[C---:B------:R-:W-:Y:S02]  /*1460*/  LOP3.LUT R82, R50.reuse, 0xc, RZ, 0xfc, !PT ;  /* 0x0000000c32527812 */ /* 0x040fe400078efcff */
[----:B------:R-:W-:Y:S02]  /*1470*/  PLOP3.LUT P2, PT, PT, PT, UP1, 0x80, 0x8 ;  /* 0x000000000008781c */ /* 0x000fe40003f4f018 */
[----:B------:R-:W-:Y:S02]  /*1480*/  LEA.HI.X.SX32 R33, R33, R58, 0x1, P4 ;  /* 0x0000003a21217211 */ /* 0x000fe400020f0eff */
[----:B------:R-:W-:-:S02]  /*1490*/  LOP3.LUT R55, R50, 0xe, RZ, 0xfc, !PT ;  /* 0x0000000e32377812 */ /* 0x000fc400078efcff */
[----:B------:R-:W-:Y:S02]  /*14a0*/  PLOP3.LUT P3, PT, PT, PT, UP1, 0x80, 0x8 ;  /* 0x000000000008781c */ /* 0x000fe40003f6f018 */
[C---:B------:R-:W-:Y:S02]  /*14b0*/  LOP3.LUT R56, R50.reuse, 0x10, RZ, 0xfc, !PT ;  /* 0x0000001032387812 */ /* 0x040fe400078efcff */
[----:B------:R-:W-:Y:S02]  /*14c0*/  PLOP3.LUT P4, PT, PT, PT, UP1, 0x80, 0x8 ;  /* 0x000000000008781c */ /* 0x000fe40003f8f018 */
[----:B------:R-:W-:Y:S02]  /*14d0*/  LOP3.LUT R80, R50, 0xa, RZ, 0xfc, !PT ;  /* 0x0000000a32507812 */ /* 0x000fe400078efcff */
[----:B------:R-:W-:Y:S01]  /*14e0*/  PLOP3.LUT P0, PT, PT, PT, UP1, 0x80, 0x8 ;  /* 0x000000000008781c */ /* 0x000fe20003f0f018 */
[----:B------:R1:W2:Y:S01]  /*14f0*/  @P1 LDG.E.U16 R20, desc[UR30][R44.64] ;  /* 0x0000001e2c141981 */ /* 0x0002a2000c1e1500 */
[----:B------:R-:W-:-:S02]  /*1500*/  ISETP.LT.AND P1, PT, R82, UR12, P2 ;  /* 0x0000000c52007c0c */ /* 0x000fc40009721270 */
[----:B------:R-:W-:Y:S02]  /*1510*/  ISETP.LT.AND P2, PT, R55, UR12, P3 ;  /* 0x0000000c37007c0c */ /* 0x000fe40009f41270 */
[----:B------:R-:W-:Y:S02]  /*1520*/  ISETP.LT.AND P3, PT, R56, UR12, P4 ;  /* 0x0000000c38007c0c */ /* 0x000fe4000a761270 */
[----:B------:R-:W-:Y:S02]  /*1530*/  ISETP.LT.AND P0, PT, R80, UR12, P0 ;  /* 0x0000000c50007c0c */ /* 0x000fe40008701270 */
[----:B------:R-:W-:Y:S02]  /*1540*/  PRMT R79, RZ, 0x7610, R79 ;  /* 0x00007610ff4f7816 */ /* 0x000fe4000000004f */
[----:B------:R-:W-:Y:S02]  /*1550*/  PRMT R86, RZ, 0x7610, R86 ;  /* 0x00007610ff567816 */ /* 0x000fe40000000056 */
[----:B------:R-:W-:-:S02]  /*1560*/  PRMT R87, RZ, 0x7610, R87 ;  /* 0x00007610ff577816 */ /* 0x000fc40000000057 */
[----:B------:R3:W4:Y:S01]  /*1570*/  @P1 LDG.E.U16 R79, desc[UR30][R40.64] ;  /* 0x0000001e284f1981 */ /* 0x000722000c1e1500 */
[C---:B------:R-:W-:Y:S02]  /*1580*/  LOP3.LUT R58, R50.reuse, 0x14, RZ, 0xfc, !PT ;  /* 0x00000014323a7812 */ /* 0x040fe400078efcff */
[----:B------:R-:W-:Y:S01]  /*1590*/  PLOP3.LUT P1, PT, PT, PT, UP1, 0x80, 0x8 ;  /* 0x000000000008781c */ /* 0x000fe20003f2f018 */
[----:B------:R-:W5:Y:S01]  /*15a0*/  @P3 LDG.E.U16 R86, desc[UR30][R38.64] ;  /* 0x0000001e26563981 */ /* 0x000f62000c1e1500 */
[----:B------:R-:W-:Y:S02]  /*15b0*/  ISETP.GT.U32.AND P3, PT, R19, R60, PT ;  /* 0x0000003c1300720c */ /* 0x000fe40003f64070 */
[----:B------:R-:W-:Y:S01]  /*15c0*/  LOP3.LUT R57, R50, 0x12, RZ, 0xfc, !PT ;  /* 0x0000001232397812 */ /* 0x000fe200078efcff */
[----:B------:R-:W2:Y:S01]  /*15d0*/  @P0 LDG.E.U16 R87, desc[UR30][R42.64] ;  /* 0x0000001e2a570981 */ /* 0x000ea2000c1e1500 */
[----:B------:R-:W-:Y:S02]  /*15e0*/  PLOP3.LUT P4, PT, PT, PT, UP1, 0x80, 0x8 ;  /* 0x000000000008781c */ /* 0x000fe40003f8f018 */
[----:B------:R-:W-:-:S02]  /*15f0*/  PRMT R74, RZ, 0x7610, R74 ;  /* 0x00007610ff4a7816 */ /* 0x000fc4000000004a */
[----:B------:R-:W-:Y:S02]  /*1600*/  ISETP.LT.AND P1, PT, R58, UR12, P1 ;  /* 0x0000000c3a007c0c */ /* 0x000fe40008f21270 */
[----:B------:R-:W-:Y:S02]  /*1610*/  ISETP.LT.AND P0, PT, R57, UR12, P4 ;  /* 0x0000000c39007c0c */ /* 0x000fe4000a701270 */
[----:B------:R0:W2:Y:S01]  /*1620*/  @P2 LDG.E.U16 R74, desc[UR30][R36.64] ;  /* 0x0000001e244a2981 */ /* 0x0000a2000c1e1500 */
[----:B-1----:R-:W-:Y:S02]  /*1630*/  LOP3.LUT R45, R21, 0x18, RZ, 0xfc, !PT ;  /* 0x00000018152d7812 */ /* 0x002fe400078efcff */
[C---:B------:R-:W-:Y:S02]  /*1640*/  ISETP.GT.U32.AND P2, PT, R19.reuse, R46, PT ;  /* 0x0000002e1300720c */ /* 0x040fe40003f44070 */
[C---:B------:R-:W-:Y:S02]  /*1650*/  ISETP.GT.U32.AND P6, PT, R19.reuse, R54, PT ;  /* 0x000000361300720c */ /* 0x040fe40003fc4070 */
[----:B------:R-:W-:-:S02]  /*1660*/  ISETP.GT.U32.AND P4, PT, R19, R48, PT ;  /* 0x000000301300720c */ /* 0x000fc40003f84070 */
[----:B------:R-:W-:Y:S01]  /*1670*/  PRMT R63, RZ, 0x7610, R63 ;  /* 0x00007610ff3f7816 */ /* 0x000fe2000000003f */
[----:B------:R-:W-:Y:S01]  /*1680*/  @!P3 IMAD.IADD R60, R60, 0x1, -R19 ;  /* 0x000000013c3cb824 */ /* 0x000fe200078e0a13 */
[----:B------:R-:W-:Y:S02]  /*1690*/  IABS R44, R45 ;  /* 0x0000002d002c7213 */ /* 0x000fe40000000000 */
[----:B------:R-:W-:Y:S02]  /*16a0*/  PRMT R89, RZ, 0x7610, R89 ;  /* 0x00007610ff597816 */ /* 0x000fe40000000059 */
[----:B------:R-:W2:Y:S01]  /*16b0*/  @P1 LDG.E.U16 R63, desc[UR30][R24.64] ;  /* 0x0000001e183f1981 */ /* 0x000ea2000c1e1500 */
[----:B------:R-:W-:Y:S01]  /*16c0*/  ISETP.GT.U32.AND P1, PT, R19, R60, PT ;  /* 0x0000003c1300720c */ /* 0x000fe20003f24070 */
[----:B---3--:R-:W-:Y:S01]  /*16d0*/  IMAD.HI.U32 R40, R47, R44, RZ ;  /* 0x0000002c2f287227 */ /* 0x008fe200078e00ff */
[----:B0-----:R-:W-:Y:S01]  /*16e0*/  LOP3.LUT R37, R21, 0x1c, RZ, 0xfc, !PT ;  /* 0x0000001c15257812 */ /* 0x001fe200078efcff */
[----:B------:R0:W3:Y:S01]  /*16f0*/  @P0 LDG.E.U16 R89, desc[UR30][R34.64] ;  /* 0x0000001e22590981 */ /* 0x0000e2000c1e1500 */
[----:B------:R-:W-:-:S02]  /*1700*/  LOP3.LUT R59, R50, 0x16, RZ, 0xfc, !PT ;  /* 0x00000016323b7812 */ /* 0x000fc400078efcff */
[----:B------:R-:W-:Y:S01]  /*1710*/  PLOP3.LUT P0, PT, PT, PT, UP1, 0x80, 0x8 ;  /* 0x000000000008781c */ /* 0x000fe20003f0f018 */
[----:B------:R-:W-:Y:S01]  /*1720*/  IMAD.MOV R40, RZ, RZ, -R40 ;  /* 0x000000ffff287224 */ /* 0x000fe200078e0a28 */
[----:B------:R-:W-:Y:S01]  /*1730*/  ISETP.GT.U32.AND P3, PT, R19, R62, PT ;  /* 0x0000003e1300720c */ /* 0x000fe20003f64070 */
[--C-:B------:R-:W-:Y:S01]  /*1740*/  @!P2 IMAD.IADD R46, R46, 0x1, -R19.reuse ;  /* 0x000000012e2ea824 */ /* 0x100fe200078e0a13 */
[----:B------:R-:W-:Y:S01]  /*1750*/  IABS R36, R37 ;  /* 0x0000002500247213 */ /* 0x000fe20000000000 */
[--C-:B------:R-:W-:Y:S01]  /*1760*/  @!P6 IMAD.IADD R54, R54, 0x1, -R19.reuse ;  /* 0x000000013636e824 */ /* 0x100fe200078e0a13 */
[----:B------:R-:W-:Y:S01]  /*1770*/  ISETP.LT.AND P0, PT, R59, UR12, P0 ;  /* 0x0000000c3b007c0c */ /* 0x000fe20008701270 */
[----:B------:R-:W-:Y:S01]  /*1780*/  @!P4 IMAD.IADD R48, R48, 0x1, -R19 ;  /* 0x000000013030c824 */ /* 0x000fe200078e0a13 */
[C---:B------:R-:W-:Y:S01]  /*1790*/  ISETP.GT.U32.AND P6, PT, R19.reuse, R46, PT ;  /* 0x0000002e1300720c */ /* 0x040fe20003fc4070 */
[C---:B0-----:R-:W-:Y:S01]  /*17a0*/  IMAD R34, R19.reuse, R40, R44 ;  /* 0x0000002813227224 */ /* 0x041fe200078e022c */
[----:B------:R-:W-:Y:S01]  /*17b0*/  ISETP.GT.U32.AND P4, PT, R19, R54, PT ;  /* 0x000000361300720c */ /* 0x000fe20003f84070 */
[----:B------:R-:W-:Y:S01]  /*17c0*/  IMAD.HI.U32 R47, R47, R36, RZ ;  /* 0x000000242f2f7227 */ /* 0x000fe200078e00ff */
[----:B------:R-:W-:-:S02]  /*17d0*/  ISETP.GT.U32.AND P2, PT, R19, R48, PT ;  /* 0x000000301300720c */ /* 0x000fc40003f44070 */
[----:B------:R-:W-:Y:S01]  /*17e0*/  PRMT R73, RZ, 0x7610, R73 ;  /* 0x00007610ff497816 */ /* 0x000fe20000000049 */
[----:B------:R-:W-:Y:S01]  /*17f0*/  @!P1 IMAD.IADD R60, R60, 0x1, -R19 ;  /* 0x000000013c3c9824 */ /* 0x000fe200078e0a13 */
[C---:B------:R-:W-:Y:S01]  /*1800*/  ISETP.GT.U32.AND P1, PT, R19.reuse, R34, PT ;  /* 0x000000221300720c */ /* 0x040fe20003f24070 */
[----:B------:R-:W-:Y:S02]  /*1810*/  IMAD.MOV R47, RZ, RZ, -R47 ;  /* 0x000000ffff2f7224 */ /* 0x000fe400078e0a2f */
[--C-:B------:R-:W-:Y:S01]  /*1820*/  @!P3 IMAD.IADD R62, R62, 0x1, -R19.reuse ;  /* 0x000000013e3eb824 */ /* 0x100fe200078e0a13 */
[----:B------:R-:W-:Y:S01]  /*1830*/  ISETP.GE.AND P3, PT, R64, RZ, PT ;  /* 0x000000ff4000720c */ /* 0x000fe20003f66270 */
[C---:B------:R-:W-:Y:S01]  /*1840*/  IMAD R24, R19.reuse, R47, R36 ;  /* 0x0000002f13187224 */ /* 0x040fe200078e0224 */
[----:B------:R0:W3:Y:S01]  /*1850*/  @P0 LDG.E.U16 R73, desc[UR30][R22.64] ;  /* 0x0000001e16490981 */ /* 0x0000e2000c1e1500 */
[----:B------:R-:W-:Y:S01]  /*1860*/  ISETP.GT.U32.AND P0, PT, R19, R52, PT ;  /* 0x000000341300720c */ /* 0x000fe20003f04070 */
[----:B------:R-:W-:-:S02]  /*1870*/  @!P6 IMAD.IADD R46, R46, 0x1, -R19 ;  /* 0x000000012e2ee824 */ /* 0x000fc400078e0a13 */
[--C-:B------:R-:W-:Y:S01]  /*1880*/  @!P4 IMAD.IADD R54, R54, 0x1, -R19.reuse ;  /* 0x000000013636c824 */ /* 0x100fe200078e0a13 */
[----:B------:R-:W-:Y:S01]  /*1890*/  ISETP.GT.U32.AND P6, PT, R19, R24, PT ;  /* 0x000000181300720c */ /* 0x000fe20003fc4070 */
[--C-:B------:R-:W-:Y:S01]  /*18a0*/  @!P2 IMAD.IADD R48, R48, 0x1, -R19.reuse ;  /* 0x000000013030a824 */ /* 0x100fe200078e0a13 */
[----:B------:R-:W-:Y:S02]  /*18b0*/  ISETP.GE.AND P4, PT, R21, RZ, PT ;  /* 0x000000ff1500720c */ /* 0x000fe40003f86270 */
[----:B------:R-:W-:Y:S01]  /*18c0*/  ISETP.GE.AND P2, PT, R65, RZ, PT ;  /* 0x000000ff4100720c */ /* 0x000fe20003f46270 */
[----:B------:R-:W-:Y:S02]  /*18d0*/  @!P1 IMAD.IADD R34, R34, 0x1, -R19 ;  /* 0x0000000122229824 */ /* 0x000fe400078e0a13 */
[----:B------:R-:W-:-:S03]  /*18e0*/  @!P3 IMAD.MOV R48, RZ, RZ, -R48 ;  /* 0x000000ffff30b224 */ /* 0x000fc600078e0a30 */
[C---:B------:R-:W-:Y:S01]  /*18f0*/  ISETP.GT.U32.AND P3, PT, R19.reuse, R34, PT ;  /* 0x000000221300720c */ /* 0x040fe20003f64070 */
[--C-:B------:R-:W-:Y:S01]  /*1900*/  @!P0 IMAD.IADD R52, R52, 0x1, -R19.reuse ;  /* 0x0000000134348824 */ /* 0x100fe200078e0a13 */
[C---:B------:R-:W-:Y:S01]  /*1910*/  ISETP.GT.U32.AND P1, PT, R19.reuse, R62, PT ;  /* 0x0000003e1300720c */ /* 0x040fe20003f24070 */
[----:B------:R-:W-:Y:S02]  /*1920*/  @!P6 IMAD.IADD R24, R24, 0x1, -R19 ;  /* 0x000000011818e824 */ /* 0x000fe400078e0a13 */
[----:B------:R-:W-:Y:S01]  /*1930*/  @!P4 IMAD.MOV R60, RZ, RZ, -R60 ;  /* 0x000000ffff3cc224 */ /* 0x000fe200078e0a3c */
[----:B------:R-:W-:Y:S01]  /*1940*/  ISETP.GE.AND P4, PT, R66, RZ, PT ;  /* 0x000000ff4200720c */ /* 0x000fe20003f86270 */
[----:B------:R-:W-:Y:S01]  /*1950*/  @!P2 IMAD.MOV R54, RZ, RZ, -R54 ;  /* 0x000000ffff36a224 */ /* 0x000fe200078e0a36 */
[C---:B------:R-:W-:Y:S02]  /*1960*/  ISETP.GT.U32.AND P2, PT, R19.reuse, R52, PT ;  /* 0x000000341300720c */ /* 0x040fe40003f44070 */
[----:B------:R-:W-:-:S03]  /*1970*/  ISETP.GT.U32.AND P6, PT, R19, R24, PT ;  /* 0x000000181300720c */ /* 0x000fc60003fc4070 */
[--C-:B------:R-:W-:Y:S01]  /*1980*/  @!P3 IMAD.IADD R34, R34, 0x1, -R19.reuse ;  /* 0x000000012222b824 */ /* 0x100fe200078e0a13 */
[----:B------:R-:W-:Y:S01]  /*1990*/  ISETP.GE.AND P3, PT, R37, RZ, PT ;  /* 0x000000ff2500720c */ /* 0x000fe20003f66270 */
[----:B------:R-:W-:-:S04]  /*19a0*/  @!P1 IMAD.IADD R62, R62, 0x1, -R19 ;  /* 0x000000013e3e9824 */ /* 0x000fc800078e0a13 */
[----:B------:R-:W-:Y:S01]  /*19b0*/  @!P4 IMAD.MOV R62, RZ, RZ, -R62 ;  /* 0x000000ffff3ec224 */ /* 0x000fe200078e0a3e */
[----:B------:R-:W-:Y:S01]  /*19c0*/  ISETP.GE.AND P4, PT, R61, RZ, PT ;  /* 0x000000ff3d00720c */ /* 0x000fe20003f86270 */
[--C-:B------:R-:W-:Y:S01]  /*19d0*/  @!P2 IMAD.IADD R52, R52, 0x1, -R19.reuse ;  /* 0x000000013434a824 */ /* 0x100fe200078e0a13 */
[----:B------:R-:W-:Y:S01]  /*19e0*/  ISETP.GE.AND P2, PT, R45, RZ, PT ;  /* 0x000000ff2d00720c */ /* 0x000fe20003f46270 */
[----:B------:R-:W-:Y:S01]  /*19f0*/  @!P6 IMAD.IADD R24, R24, 0x1, -R19 ;  /* 0x000000011818e824 */ /* 0x000fe200078e0a13 */
[----:B------:R-:W-:-:S03]  /*1a00*/  LOP3.LUT R85, R50, 0x1e, RZ, 0xfc, !PT ;  /* 0x0000001e32557812 */ /* 0x000fc600078efcff */
[----:B------:R-:W-:Y:S01]  /*1a10*/  @!P3 IMAD.MOV R24, RZ, RZ, -R24 ;  /* 0x000000ffff18b224 */ /* 0x000fe200078e0a18 */
[----:B------:R-:W-:Y:S02]  /*1a20*/  PLOP3.LUT P3, PT, PT, PT, UP1, 0x80, 0x8 ;  /* 0x000000000008781c */ /* 0x000fe40003f6f018 */
[----:B------:R-:W-:Y:S02]  /*1a30*/  ISETP.GE.AND P0, PT, R49, RZ, PT ;  /* 0x000000ff3100720c */ /* 0x000fe40003f06270 */
[----:B------:R-:W-:Y:S01]  /*1a40*/  ISETP.LT.AND P3, PT, R85, UR12, P3 ;  /* 0x0000000c55007c0c */ /* 0x000fe20009f61270 */
[----:B------:R-:W-:Y:S01]  /*1a50*/  @!P4 IMAD.MOV R52, RZ, RZ, -R52 ;  /* 0x000000ffff34c224 */ /* 0x000fe200078e0a34 */
[C---:B------:R-:W-:Y:S01]  /*1a60*/  LOP3.LUT R83, R50.reuse, 0x18, RZ, 0xfc, !PT ;  /* 0x0000001832537812 */ /* 0x040fe200078efcff */
[----:B------:R-:W-:Y:S01]  /*1a70*/  @!P2 IMAD.MOV R34, RZ, RZ, -R34 ;  /* 0x000000ffff22a224 */ /* 0x000fe200078e0a22 */
[----:B------:R-:W-:Y:S02]  /*1a80*/  LOP3.LUT R84, R50, 0x1a, RZ, 0xfc, !PT ;  /* 0x0000001a32547812 */ /* 0x000fe400078efcff */
[----:B------:R-:W-:-:S02]  /*1a90*/  PLOP3.LUT P4, PT, PT, PT, UP1, 0x80, 0x8 ;  /* 0x000000000008781c */ /* 0x000fc40003f8f018 */
[----:B------:R-:W-:Y:S02]  /*1aa0*/  PLOP3.LUT P2, PT, PT, PT, UP1, 0x80, 0x8 ;  /* 0x000000000008781c */ /* 0x000fe40003f4f018 */
[----:B------:R-:W-:Y:S02]  /*1ab0*/  ISETP.LT.AND P4, PT, R83, UR12, P4 ;  /* 0x0000000c53007c0c */ /* 0x000fe4000a781270 */
[----:B------:R-:W-:Y:S02]  /*1ac0*/  ISETP.LT.AND P2, PT, R84, UR12, P2 ;  /* 0x0000000c54007c0c */ /* 0x000fe40009741270 */
[----:B------:R-:W-:Y:S01]  /*1ad0*/  PRMT R72, RZ, 0x7610, R72 ;  /* 0x00007610ff487816 */ /* 0x000fe20000000048 */
[----:B------:R-:W-:Y:S01]  /*1ae0*/  @!P0 IMAD.MOV R46, RZ, RZ, -R46 ;  /* 0x000000ffff2e8224 */ /* 0x000fe200078e0a2e */
[----:B0-----:R-:W-:Y:S02]  /*1af0*/  LOP3.LUT R22, R50, 0x4, RZ, 0xfc, !PT ;  /* 0x0000000432167812 */ /* 0x001fe400078efcff */
[----:B------:R-:W-:-:S02]  /*1b00*/  PLOP3.LUT P0, PT, PT, PT, UP1, 0x80, 0x8 ;  /* 0x000000000008781c */ /* 0x000fc40003f0f018 */
[----:B------:R-:W-:Y:S01]  /*1b10*/  ISETP.NE.AND P6, PT, R17, RZ, PT ;  /* 0x000000ff1100720c */ /* 0x000fe20003fc5270 */
[----:B------:R-:W3:Y:S01]  /*1b20*/  @P3 LDG.E.U16 R72, desc[UR30][R10.64] ;  /* 0x0000001e0a483981 */ /* 0x000ee2000c1e1500 */
[----:B------:R-:W-:Y:S02]  /*1b30*/  LOP3.LUT R49, R0, 0x1f, RZ, 0xc0, !PT ;  /* 0x0000001f00317812 */ /* 0x000fe400078ec0ff */
[----:B------:R-:W-:Y:S02]  /*1b40*/  LOP3.LUT R17, RZ, R17, RZ, 0x33, !PT ;  /* 0x00000011ff117212 */ /* 0x000fe400078e33ff */
[----:B------:R-:W-:Y:S02]  /*1b50*/  PRMT R88, RZ, 0x7610, R88 ;  /* 0x00007610ff587816 */ /* 0x000fe40000000058 */
[----:B------:R-:W-:Y:S02]  /*1b60*/  PRMT R91, RZ, 0x7610, R91 ;  /* 0x00007610ff5b7816 */ /* 0x000fe4000000005b */
[----:B------:R-:W-:Y:S01]  /*1b70*/  PLOP3.LUT P3, PT, PT, PT, UP1, 0x80, 0x8 ;  /* 0x000000000008781c */ /* 0x000fe20003f6f018 */
[----:B------:R-:W-:Y:S01]  /*1b80*/  IMAD R19, R49, UR15, RZ ;  /* 0x0000000f31137c24 */ /* 0x000fe2000f8e02ff */
[----:B------:R-:W-:Y:S01]  /*1b90*/  ISETP.LT.AND P0, PT, R22, UR12, P0 ;  /* 0x0000000c16007c0c */ /* 0x000fe20008701270 */
[----:B------:R-:W3:Y:S01]  /*1ba0*/  @P4 LDG.E.U16 R88, desc[UR30][R14.64] ;  /* 0x0000001e0e584981 */ /* 0x000ee2000c1e1500 */
[----:B------:R-:W-:-:S02]  /*1bb0*/  SEL R22, R17, R60, !P6 ;  /* 0x0000003c11167207 */ /* 0x000fc40007000000 */
[C---:B------:R-:W-:Y:S01]  /*1bc0*/  ISETP.LT.AND P3, PT, R50.reuse, UR12, P3 ;  /* 0x0000000c32007c0c */ /* 0x040fe20009f61270 */
[----:B------:R0:W4:Y:S01]  /*1bd0*/  @P2 LDG.E.U16 R91, desc[UR30][R12.64] ;  /* 0x0000001e0c5b2981 */ /* 0x000122000c1e1500 */
[----:B------:R-:W-:Y:S02]  /*1be0*/  LOP3.LUT R21, R50, 0x2, RZ, 0xfc, !PT ;  /* 0x0000000232157812 */ /* 0x000fe400078efcff */
[----:B------:R-:W-:Y:S02]  /*1bf0*/  PLOP3.LUT P1, PT, PT, PT, UP1, 0x80, 0x8 ;  /* 0x000000000008781c */ /* 0x000fe40003f2f018 */
[C---:B------:R-:W-:Y:S02]  /*1c00*/  SEL R23, R17.reuse, R48, !P6 ;  /* 0x0000003011177207 */ /* 0x040fe40007000000 */
[----:B------:R-:W-:Y:S02]  /*1c10*/  SEL R54, R17, R54, !P6 ;  /* 0x0000003611367207 */ /* 0x000fe40007000000 */
[----:B------:R-:W-:Y:S01]  /*1c20*/  LEA R48, P4, R19, UR10, 0x1 ;  /* 0x0000000a13307c11 */ /* 0x000fe2000f8808ff */
[----:B0-----:R-:W-:Y:S01]  /*1c30*/  IMAD R12, R22, UR4, RZ ;  /* 0x00000004160c7c24 */ /* 0x001fe2000f8e02ff */
[----:B------:R-:W-:Y:S01]  /*1c40*/  ISETP.LT.AND P1, PT, R21, UR12, P1 ;  /* 0x0000000c15007c0c */ /* 0x000fe20008f21270 */
[----:B------:R-:W-:Y:S01]  /*1c50*/  IMAD R10, R54, UR4, RZ ;  /* 0x00000004360a7c24 */ /* 0x000fe2000f8e02ff */
[----:B------:R-:W-:-:S02]  /*1c60*/  SEL R25, R17, R34, !P6 ;  /* 0x0000002211197207 */ /* 0x000fc40007000000 */
[----:B------:R-:W-:Y:S02]  /*1c70*/  PRMT R90, RZ, 0x7610, R90 ;  /* 0x00007610ff5a7816 */ /* 0x000fe4000000005a */
[----:B------:R-:W-:Y:S01]  /*1c80*/  LEA.HI.X.SX32 R21, R19, UR11, 0x1, P4 ;  /* 0x0000000b13157c11 */ /* 0x000fe2000a0f0eff */
[----:B------:R-:W-:Y:S01]  /*1c90*/  IMAD R11, R23, UR4, RZ ;  /* 0x00000004170b7c24 */ /* 0x000fe2000f8e02ff */
[C---:B------:R-:W-:Y:S02]  /*1ca0*/  SEL R62, R17.reuse, R62, !P6 ;  /* 0x0000003e113e7207 */ /* 0x040fe40007000000 */
[----:B------:R-:W-:Y:S01]  /*1cb0*/  LEA R34, P4, R12, R48, 0x1 ;  /* 0x000000300c227211 */ /* 0x000fe200078808ff */
[----:B------:R-:W4:Y:S01]  /*1cc0*/  @P3 LDG.E.U16 R90, desc[UR30][R26.64] ;  /* 0x0000001e1a5a3981 */ /* 0x000f22000c1e1500 */
[----:B------:R-:W-:Y:S01]  /*1cd0*/  SEL R52, R17, R52, !P6 ;  /* 0x0000003411347207 */ /* 0x000fe20007000000 */
[----:B------:R-:W-:Y:S01]  /*1ce0*/  IMAD R14, R62, UR4, RZ ;  /* 0x000000043e0e7c24 */ /* 0x000fe2000f8e02ff */
[----:B------:R-:W-:-:S02]  /*1cf0*/  LEA.HI.X.SX32 R35, R12, R21, 0x1, P4 ;  /* 0x000000150c237211 */ /* 0x000fc400020f0eff */
[----:B------:R-:W-:Y:S01]  /*1d00*/  SEL R46, R17, R46, !P6 ;  /* 0x0000002e112e7207 */ /* 0x000fe20007000000 */
[----:B------:R-:W-:Y:S01]  /*1d10*/  IMAD R15, R52, UR4, RZ ;  /* 0x00000004340f7c24 */ /* 0x000fe2000f8e02ff */
[-C--:B------:R-:W-:Y:S02]  /*1d20*/  LEA R36, P4, R10, R48.reuse, 0x1 ;  /* 0x000000300a247211 */ /* 0x080fe400078808ff */
[CC--:B------:R-:W-:Y:S01]  /*1d30*/  LEA R38, P3, R11.reuse, R48.reuse, 0x1 ;  /* 0x000000300b267211 */ /* 0x0c0fe200078608ff */
[----:B------:R-:W-:Y:S01]  /*1d40*/  IMAD R13, R46, UR4, RZ ;  /* 0x000000042e0d7c24 */ /* 0x000fe2000f8e02ff */
[-C--:B------:R-:W-:Y:S02]  /*1d50*/  LEA.HI.X.SX32 R37, R10, R21.reuse, 0x1, P4 ;  /* 0x000000150a257211 */ /* 0x080fe400020f0eff */
[----:B------:R-:W-:Y:S02]  /*1d60*/  LEA R42, P4, R14, R48, 0x1 ;  /* 0x000000300e2a7211 */ /* 0x000fe400078808ff */
[----:B------:R-:W-:-:S02]  /*1d70*/  LEA.HI.X.SX32 R39, R11, R21, 0x1, P3 ;  /* 0x000000150b277211 */ /* 0x000fc400018f0eff */
[----:B------:R-:W-:Y:S01]  /*1d80*/  LEA R44, P3, R15, R48, 0x1 ;  /* 0x000000300f2c7211 */ /* 0x000fe200078608ff */
[----:B------:R-:W-:Y:S01]  /*1d90*/  IMAD R19, R25, UR4, RZ ;  /* 0x0000000419137c24 */ /* 0x000fe2000f8e02ff */
[----:B------:R-:W-:Y:S02]  /*1da0*/  SEL R24, R17, R24, !P6 ;  /* 0x0000001811187207 */ /* 0x000fe40007000000 */
[----:B------:R-:W-:Y:S02]  /*1db0*/  LOP3.LUT R60, R50, 0x1c, RZ, 0xfc, !PT ;  /* 0x0000001c323c7812 */ /* 0x000fe400078efcff */
[----:B------:R-:W-:Y:S02]  /*1dc0*/  PLOP3.LUT P2, PT, PT, PT, UP1, 0x80, 0x8 ;  /* 0x000000000008781c */ /* 0x000fe40003f4f018 */
[----:B------:R-:W-:Y:S02]  /*1dd0*/  LEA.HI.X.SX32 R43, R14, R21, 0x1, P4 ;  /* 0x000000150e2b7211 */ /* 0x000fe400020f0eff */
[----:B------:R-:W-:-:S02]  /*1de0*/  LOP3.LUT R17, R50, 0x6, RZ, 0xfc, !PT ;  /* 0x0000000632117812 */ /* 0x000fc400078efcff */
[----:B------:R-:W-:Y:S02]  /*1df0*/  LEA R40, P6, R13, R48, 0x1 ;  /* 0x000000300d287211 */ /* 0x000fe400078c08ff */
[----:B------:R-:W-:Y:S02]  /*1e00*/  PLOP3.LUT P4, PT, PT, PT, UP1, 0x80, 0x8 ;  /* 0x000000000008781c */ /* 0x000fe40003f8f018 */
[-C--:B------:R-:W-:Y:S02]  /*1e10*/  LEA.HI.X.SX32 R45, R15, R21.reuse, 0x1, P3 ;  /* 0x000000150f2d7211 */ /* 0x080fe400018f0eff */
[----:B------:R-:W-:Y:S02]  /*1e20*/  PLOP3.LUT P3, PT, PT, PT, UP1, 0x80, 0x8 ;  /* 0x000000000008781c */ /* 0x000fe40003f6f018 */
[----:B------:R-:W-:Y:S01]  /*1e30*/  ISETP.LT.AND P2, PT, R60, UR12, P2 ;  /* 0x0000000c3c007c0c */ /* 0x000fe20009741270 */
[----:B------:R-:W-:Y:S01]  /*1e40*/  IMAD R24, R24, UR4, RZ ;  /* 0x0000000418187c24 */ /* 0x000fe2000f8e02ff */
[----:B------:R-:W-:-:S02]  /*1e50*/  LEA.HI.X.SX32 R41, R13, R21, 0x1, P6 ;  /* 0x000000150d297211 */ /* 0x000fc400030f0eff */
[----:B------:R-:W-:Y:S02]  /*1e60*/  ISETP.LT.AND P4, PT, R17, UR12, P4 ;  /* 0x0000000c11007c0c */ /* 0x000fe4000a781270 */
[-C--:B------:R-:W-:Y:S02]  /*1e70*/  LEA R46, P6, R19, R48.reuse, 0x1 ;  /* 0x00000030132e7211 */ /* 0x080fe400078c08ff */
[----:B------:R-:W-:Y:S02]  /*1e80*/  ISETP.LT.AND P3, PT, R49, UR12, P3 ;  /* 0x0000000c31007c0c */ /* 0x000fe40009f61270 */
[----:B------:R-:W-:Y:S02]  /*1e90*/  LEA.HI.X.SX32 R47, R19, R21, 0x1, P6 ;  /* 0x00000015132f7211 */ /* 0x000fe400030f0eff */
[----:B------:R-:W-:Y:S02]  /*1ea0*/  PRMT R81, RZ, 0x7610, R81 ;  /* 0x00007610ff517816 */ /* 0x000fe40000000051 */
[----:B------:R-:W-:-:S02]  /*1eb0*/  LEA R48, P6, R24, R48, 0x1 ;  /* 0x0000003018307211 */ /* 0x000fc400078c08ff */
[----:B------:R-:W-:Y:S02]  /*1ec0*/  PRMT R75, RZ, 0x7610, R75 ;  /* 0x00007610ff4b7816 */ /* 0x000fe4000000004b */
[----:B------:R-:W-:Y:S01]  /*1ed0*/  PRMT R77, RZ, 0x7610, R77 ;  /* 0x00007610ff4d7816 */ /* 0x000fe2000000004d */
[----:B------:R-:W4:Y:S01]  /*1ee0*/  @P1 LDG.E.U16 R81, desc[UR30][R28.64] ;  /* 0x0000001e1c511981 */ /* 0x000f22000c1e1500 */
[----:B------:R-:W-:Y:S02]  /*1ef0*/  PRMT R70, RZ, 0x7610, R70 ;  /* 0x00007610ff467816 */ /* 0x000fe40000000046 */
[----:B------:R-:W-:Y:S01]  /*1f00*/  PRMT R68, RZ, 0x7610, R68 ;  /* 0x00007610ff447816 */ /* 0x000fe20000000044 */
[----:B------:R0:W4:Y:S01]  /*1f10*/  @P2 LDG.E.U16 R75, desc[UR30][R2.64] ;  /* 0x0000001e024b2981 */ /* 0x000122000c1e1500 */
[----:B------:R-:W-:Y:S02]  /*1f20*/  PRMT R66, RZ, 0x7610, R66 ;  /* 0x00007610ff427816 */ /* 0x000fe40000000042 */
[----:B------:R-:W-:Y:S01]  /*1f30*/  PRMT R64, RZ, 0x7610, R64 ;  /* 0x00007610ff407816 */ /* 0x000fe20000000040 */
[----:B------:R-:W4:Y:S01]  /*1f40*/  @P0 LDG.E.U16 R77, desc[UR30][R30.64] ;  /* 0x0000001e1e4d0981 */ /* 0x000f22000c1e1500 */
[----:B------:R-:W-:-:S02]  /*1f50*/  PRMT R62, RZ, 0x7610, R62 ;  /* 0x00007610ff3e7816 */ /* 0x000fc4000000003e */
[----:B------:R-:W-:Y:S01]  /*1f60*/  PRMT R71, RZ, 0x7610, R71 ;  /* 0x00007610ff477816 */ /* 0x000fe20000000047 */
[----:B------:R-:W4:Y:S01]  /*1f70*/  @P4 LDG.E.U16 R70, desc[UR30][R32.64] ;  /* 0x0000001e20464981 */ /* 0x000f22000c1e1500 */
[----:B------:R-:W-:Y:S02]  /*1f80*/  PRMT R69, RZ, 0x7610, R69 ;  /* 0x00007610ff457816 */ /* 0x000fe40000000045 */
[----:B------:R-:W-:Y:S01]  /*1f90*/  PRMT R67, RZ, 0x7610, R67 ;  /* 0x00007610ff437816 */ /* 0x000fe20000000043 */
[----:B------:R-:W4:Y:S01]  /*1fa0*/  @P3 LDG.E.U16 R68, desc[UR30][R34.64] ;  /* 0x0000001e22443981 */ /* 0x000f22000c1e1500 */
[----:B------:R-:W-:Y:S02]  /*1fb0*/  PRMT R65, RZ, 0x7610, R65 ;  /* 0x00007610ff417816 */ /* 0x000fe40000000041 */
[----:B------:R-:W-:Y:S01]  /*1fc0*/  LEA.HI.X.SX32 R49, R24, R21, 0x1, P6 ;  /* 0x0000001518317211 */ /* 0x000fe200030f0eff */
[----:B------:R-:W4:Y:S04]  /*1fd0*/  @P3 LDG.E.U16 R66, desc[UR30][R38.64] ;  /* 0x0000001e26423981 */ /* 0x000f28000c1e1500 */
[----:B------:R-:W4:Y:S04]  /*1fe0*/  @P3 LDG.E.U16 R64, desc[UR30][R42.64] ;  /* 0x0000001e2a403981 */ /* 0x000f28000c1e1500 */
[----:B------:R-:W4:Y:S04]  /*1ff0*/  @P3 LDG.E.U16 R62, desc[UR30][R46.64] ;  /* 0x0000001e2e3e3981 */ /* 0x000f28000c1e1500 */
[----:B------:R-:W4:Y:S04]  /*2000*/  @P3 LDG.E.U16 R71, desc[UR30][R36.64] ;  /* 0x0000001e24473981 */ /* 0x000f28000c1e1500 */
[----:B------:R-:W4:Y:S04]  /*2010*/  @P3 LDG.E.U16 R69, desc[UR30][R40.64] ;  /* 0x0000001e28453981 */ /* 0x000f28000c1e1500 */
[----:B------:R-:W4:Y:S04]  /*2020*/  @P3 LDG.E.U16 R67, desc[UR30][R44.64] ;  /* 0x0000001e2c433981 */ /* 0x000f28000c1e1500 */
[----:B------:R-:W4:Y:S01]  /*2030*/  @P3 LDG.E.U16 R65, desc[UR30][R48.64] ;  /* 0x0000001e30413981 */ /* 0x000f22000c1e1500 */
[----:B------:R-:W-:-:S02]  /*2040*/  LOP3.LUT R61, R0, 0x3f, RZ, 0xc0, !PT ;  /* 0x0000003f003d7812 */ /* 0x000fc400078ec0ff */
[----:B------:R-:W-:Y:S02]  /*2050*/  SHF.R.S32.HI R15, RZ, 0x1f, R16 ;  /* 0x0000001fff0f7819 */ /* 0x000fe40000011410 */
[----:B0-----:R-:W-:Y:S01]  /*2060*/  SHF.R.S32.HI R2, RZ, 0x6, R0 ;  /* 0x00000006ff027819 */ /* 0x001fe20000011400 */
[----:B------:R-:W-:Y:S01]  /*2070*/  IMAD.SHL.U32 R61, R61, 0x2, RZ ;  /* 0x000000023d3d7824 */ /* 0x000fe200078e00ff */
[----:B------:R-:W-:Y:S02]  /*2080*/  SHF.L.U64.HI R15, R16, 0x1, R15 ;  /* 0x00000001100f7819 */ /* 0x000fe4000001020f */
[----:B------:R-:W-:Y:S02]  /*2090*/  SGXT R2, R2, 0x1 ;  /* 0x000000010202781a */ /* 0x000fe40000000200 */
[----:B------:R-:W-:Y:S02]  /*20a0*/  SHF.R.S32.HI R3, RZ, 0x1f, R6 ;  /* 0x0000001fff037819 */ /* 0x000fe40000011406 */
[----:B------:R-:W-:-:S02]  /*20b0*/  SHF.R.S32.HI R10, RZ, 0x1f, R8 ;  /* 0x0000001fff0a7819 */ /* 0x000fc40000011408 */
[-C--:B------:R-:W-:Y:S02]  /*20c0*/  LEA R16, P0, R6, R18.reuse, 0x1 ;  /* 0x0000001206107211 */ /* 0x080fe400078008ff */
[----:B------:R-:W-:Y:S02]  /*20d0*/  LEA R12, P2, R8, R18, 0x1 ;  /* 0x00000012080c7211 */ /* 0x000fe400078408ff */
[----:B------:R-:W-:Y:S02]  /*20e0*/  LOP3.LUT R61, R61, 0x90, R2, 0x78, !PT ;  /* 0x000000903d3d7812 */ /* 0x000fe400078e7802 */
[-C--:B------:R-:W-:Y:S02]  /*20f0*/  LEA.HI.X R6, R6, R15.reuse, R3, 0x1, P0 ;  /* 0x0000000f06067211 */ /* 0x080fe400000f0c03 */
[----:B------:R-:W-:Y:S02]  /*2100*/  LEA.HI.X R2, R8, R15, R10, 0x1, P2 ;  /* 0x0000000f08027211 */ /* 0x000fe400010f0c0a */
[----:B------:R-:W-:-:S02]  /*2110*/  SHF.R.S32.HI R11, RZ, 0x1f, R4 ;  /* 0x0000001fff0b7819 */ /* 0x000fc40000011404 */
[CC--:B------:R-:W-:Y:S02]  /*2120*/  LEA R14, P1, R4.reuse, R18.reuse, 0x1 ;  /* 0x00000012040e7211 */ /* 0x0c0fe400078208ff */
[----:B------:R-:W-:Y:S02]  /*2130*/  SHF.R.S32.HI R52, RZ, 0x1f, R9 ;  /* 0x0000001fff347819 */ /* 0x000fe40000011409 */
[C---:B------:R-:W-:Y:S02]  /*2140*/  LEA R10, P0, R9.reuse, R18, 0x1 ;  /* 0x00000012090a7211 */ /* 0x040fe400078008ff */
[-C--:B------:R-:W-:Y:S02]  /*2150*/  LEA.HI.X R4, R4, R15.reuse, R11, 0x1, P1 ;  /* 0x0000000f04047211 */ /* 0x080fe400008f0c0b */
[----:B------:R-:W-:Y:S02]  /*2160*/  LEA.HI.X R3, R9, R15, R52, 0x1, P0 ;  /* 0x0000000f09037211 */ /* 0x000fe400000f0c34 */
[----:B------:R-:W-:-:S02]  /*2170*/  SHF.R.S32.HI R17, RZ, 0x1f, R76 ;  /* 0x0000001fff117819 */ /* 0x000fc4000001144c */
[CC--:B------:R-:W-:Y:S02]  /*2180*/  LEA R11, P0, R76.reuse, R18.reuse, 0x1 ;  /* 0x000000124c0b7211 */ /* 0x0c0fe400078008ff */
[----:B------:R-:W-:Y:S02]  /*2190*/  SHF.R.S32.HI R22, RZ, 0x1f, R5 ;  /* 0x0000001fff167819 */ /* 0x000fe40000011405 */
[C---:B------:R-:W-:Y:S02]  /*21a0*/  LEA R8, P1, R5.reuse, R18, 0x1 ;  /* 0x0000001205087211 */ /* 0x040fe400078208ff */
[-C--:B------:R-:W-:Y:S01]  /*21b0*/  LEA.HI.X R76, R76, R15.reuse, R17, 0x1, P0 ;  /* 0x0000000f4c4c7211 */ /* 0x080fe200000f0c11 */
[----:B------:R-:W-:Y:S01]  /*21c0*/  IMAD R17, R84, UR14, RZ ;  /* 0x0000000e54117c24 */ /* 0x000fe2000f8e02ff */
[----:B------:R-:W-:Y:S01]  /*21d0*/  LEA.HI.X R5, R5, R15, R22, 0x1, P1 ;  /* 0x0000000f05057211 */ /* 0x000fe200008f0c16 */
[----:B------:R-:W-:-:S04]  /*21e0*/  @!UP2 UIADD3 UR4, UPT, UPT, -UR7, 0x100000, URZ ;  /* 0x001000000704a890 */ /* 0x000fc8000fffe1ff */
[----:B------:R-:W-:Y:S02]  /*21f0*/  @!UP2 USHF.L.U32 UR5, UR4, 0xb, URZ ;  /* 0x0000000b0405a899 */ /* 0x000fe400080006ff */
[----:B------:R-:W-:Y:S01]  /*2200*/  @!UP2 USHF.L.U32 UR4, UR4, 0x1, URZ ;  /* 0x000000010404a899 */ /* 0x000fe200080006ff */
[----:B------:R-:W-:Y:S02]  /*2210*/  SHF.R.S32.HI R19, RZ, 0x1f, R78 ;  /* 0x0000001fff137819 */ /* 0x000fe4000001144e */
[CC--:B------:R-:W-:Y:S01]  /*2220*/  LEA R9, P1, R78.reuse, R18.reuse, 0x1 ;  /* 0x000000124e097211 */ /* 0x0c0fe200078208ff */
[----:B------:R-:W-:Y:S01]  /*2230*/  IMAD.SHL.U32 R23, R17, 0x2, RZ ;  /* 0x0000000211177824 */ /* 0x000fe200078e00ff */
[----:B------:R-:W-:Y:S01]  /*2240*/  SHF.R.S32.HI R24, RZ, 0x1f, R7 ;  /* 0x0000001fff187819 */ /* 0x000fe20000011407 */
[----:B------:R-:W-:Y:S01]  /*2250*/  IMAD R52, R83, UR14, RZ ;  /* 0x0000000e53347c24 */ /* 0x000fe2000f8e02ff */
[C---:B------:R-:W-:Y:S02]  /*2260*/  LEA R13, P2, R7.reuse, R18, 0x1 ;  /* 0x00000012070d7211 */ /* 0x040fe400078408ff */
[-C--:B------:R-:W-:Y:S01]  /*2270*/  LEA.HI.X R78, R78, R15.reuse, R19, 0x1, P1 ;  /* 0x0000000f4e4e7211 */ /* 0x080fe200008f0c13 */
[----:B------:R-:W-:Y:S01]  /*2280*/  IMAD R19, R60, UR14, RZ ;  /* 0x0000000e3c137c24 */ /* 0x000fe2000f8e02ff */
[----:B------:R-:W-:Y:S01]  /*2290*/  LEA.HI.X R7, R7, R15, R24, 0x1, P2 ;  /* 0x0000000f07077211 */ /* 0x000fe200010f0c18 */
[----:B------:R-:W-:Y:S01]  /*22a0*/  VOTEU.ALL UP1, P5 ;  /* 0x0000000000ff7886 */ /* 0x000fe20002820000 */
[----:B------:R-:W-:Y:S01]  /*22b0*/  IMAD.SHL.U32 R25, R52, 0x2, RZ ;  /* 0x0000000234197824 */ /* 0x000fe200078e00ff */
[----:B------:R-:W-:Y:S01]  /*22c0*/  IADD3 R22, P2, P3, R23, UR8, R18 ;  /* 0x0000000817167c10 */ /* 0x000fe2000fb5e012 */
[----:B------:R-:W-:-:S02]  /*22d0*/  IMAD.SHL.U32 R23, R19, 0x2, RZ ;  /* 0x0000000213177824 */ /* 0x000fc400078e00ff */
[----:B------:R0:W1:Y:S01]  /*22e0*/  @!UP1 SYNCS.EXCH.64 URZ, [UR16+0x3008], UR4 ;  /* 0x0030080410ff95b2 */ /* 0x0000620008000100 */
[----:B------:R-:W-:Y:S01]  /*22f0*/  IMAD.HI R52, R52, 0x2, RZ ;  /* 0x0000000234347827 */ /* 0x000fe200078e02ff */
[----:B--2---:R2:W-:Y:S01]  /*2300*/  STS.U16 [R61+UR16+0x400], R20 ;  /* 0x000400143d007988 */ /* 0x0045e20008000410 */
[--C-:B------:R-:W-:Y:S02]  /*2310*/  IADD3 R24, P4, P6, R25, UR8, R18.reuse ;  /* 0x0000000819187c10 */ /* 0x100fe4000fe9e012 */
[----:B------:R-:W-:Y:S02]  /*2320*/  IMAD R21, R85, UR14, RZ ;  /* 0x0000000e55157c24 */ /* 0x000fe4000f8e02ff */
[----:B------:R-:W-:Y:S01]  /*2330*/  IMAD.HI R54, R19, 0x2, RZ ;  /* 0x0000000213367827 */ /* 0x000fe200078e02ff */
[----:B------:R-:W-:Y:S02]  /*2340*/  IADD3.X R25, PT, PT, R52, UR9, R15, P4, P6 ;  /* 0x0000000934197c10 */ /* 0x000fe4000a7ec40f */
[----:B--2---:R-:W-:Y:S01]  /*2350*/  IADD3 R20, P0, P1, R23, UR8, R18 ;  /* 0x0000000817147c10 */ /* 0x004fe2000f91e012 */
[----:B------:R-:W-:-:S02]  /*2360*/  IMAD.SHL.U32 R93, R21, 0x2, RZ ;  /* 0x00000002155d7824 */ /* 0x000fc400078e00ff */
[----:B------:R-:W-:Y:S01]  /*2370*/  IMAD.HI R92, R21, 0x2, RZ ;  /* 0x00000002155c7827 */ /* 0x000fe200078e02ff */
[--C-:B------:R-:W-:Y:S02]  /*2380*/  IADD3.X R21, PT, PT, R54, UR9, R15.reuse, P0, P1 ;  /* 0x0000000936157c10 */ /* 0x100fe400087e240f */
[----:B------:R-:W-:Y:S01]  /*2390*/  LOP3.LUT R54, R61, 0x20, RZ, 0x3c, !PT ;  /* 0x000000203d367812 */ /* 0x000fe200078e3cff */
[----:B------:R-:W-:Y:S01]  /*23a0*/  IMAD.HI R52, R17, 0x2, RZ ;  /* 0x0000000211347827 */ /* 0x000fe200078e02ff */
[----:B-----5:R-:W-:Y:S04]  /*23b0*/  STS.U16 [R61+UR16+0x800], R86 ;  /* 0x000800563d007988 */ /* 0x020fe80008000410 */
[----:B------:R-:W-:Y:S02]  /*23c0*/  IADD3.X R23, PT, PT, R52, UR9, R15, P2, P3 ;  /* 0x0000000934177c10 */ /* 0x000fe400097e640f */
[----:B------:R-:W-:Y:S01]  /*23d0*/  LOP3.LUT R52, R61, 0x40, RZ, 0x3c, !PT ;  /* 0x000000403d347812 */ /* 0x000fe200078e3cff */
[----:B0-----:R-:W-:-:S04]  /*23e0*/  USHF.R.S32.HI UR4, URZ, 0x1f, UR32 ;  /* 0x0000001fff047899 */ /* 0x001fc80008011420 */
[----:B------:R-:W-:-:S04]  /*23f0*/  ULEA.HI UR4, UR4, UR32, URZ, 0x5 ;  /* 0x0000002004047291 */ /* 0x000fc8000f8f28ff */
[----:B------:R-:W-:-:S04]  /*2400*/  USHF.R.S32.HI UR4, URZ, 0x5, UR4 ;  /* 0x00000005ff047899 */ /* 0x000fc80008011404 */
[----:B------:R-:W-:Y:S01]  /*2410*/  UISETP.LT.AND UP1, UPT, UR4, 0x1, UPT ;  /* 0x000000010400788c */ /* 0x000fe2000bf21270 */
[----:B------:R-:W-:-:S03]  /*2420*/  IADD3 R18, P4, P6, R93, UR8, R18 ;  /* 0x000000085d127c10 */ /* 0x000fc6000fe9e012 */
[----:B------:R-:W-:Y:S02]  /*2430*/  USEL UR4, UR4, 0x1, !UP1 ;  /* 0x0000000104047887 */ /* 0x000fe4000c800000 */
[----:B------:R-:W-:Y:S01]  /*2440*/  UISETP.NE.U32.AND UP1, UPT, UR19, URZ, UPT ;  /* 0x000000ff1300728c */ /* 0x000fe2000bf25070 */
[----:B------:R-:W-:Y:S02]  /*2450*/  IADD3 R16, P3, PT, R16, UR8, RZ ;  /* 0x0000000810107c10 */ /* 0x000fe4000ff7e0ff */
[----:B------:R-:W-:Y:S01]  /*2460*/  IADD3.X R19, PT, PT, R92, UR9, R15, P4, P6 ;  /* 0x000000095c137c10 */ /* 0x000fe2000a7ec40f */
[----:B------:R-:W-:Y:S01]  /*2470*/  UISETP.LT.OR UP2, UPT, UR32, 0x20, UP1 ;  /* 0x000000202000788c */ /* 0x000fe20008f41670 */
[----:B------:R-:W-:Y:S02]  /*2480*/  IADD3 R14, P4, PT, R14, UR8, RZ ;  /* 0x000000080e0e7c10 */ /* 0x000fe4000ff9e0ff */
[----:B------:R-:W-:Y:S02]  /*2490*/  IADD3 R12, P2, PT, R12, UR8, RZ ;  /* 0x000000080c0c7c10 */ /* 0x000fe4000ff5e0ff */
[----:B------:R-:W-:-:S02]  /*24a0*/  IADD3.X R17, PT, PT, R6, UR9, RZ, P3, !PT ;  /* 0x0000000906117c10 */ /* 0x000fc40009ffe4ff */
[----:B------:R-:W-:Y:S02]  /*24b0*/  IADD3 R6, P3, PT, R13, UR8, RZ ;  /* 0x000000080d067c10 */ /* 0x000fe4000ff7e0ff */
[----:B------:R-:W-:Y:S01]  /*24c0*/  IADD3 R10, P0, PT, R10, UR8, RZ ;  /* 0x000000080a0a7c10 */ /* 0x000fe2000ff1e0ff */
[----:B---3--:R-:W-:Y:S04]  /*24d0*/  STS.U16 [R61+UR16+0xc00], R88 ;  /* 0x000c00583d007988 */ /* 0x008fe80008000410 */
[----:B----4-:R-:W-:Y:S04]  /*24e0*/  STS.U16 [R61+UR16], R90 ;  /* 0x0000005a3d007988 */ /* 0x010fe80008000410 */
[----:B------:R0:W-:Y:S04]  /*24f0*/  STS.U16 [R54+UR16+0x500], R87 ;  /* 0x0005005736007988 */ /* 0x0001e80008000410 */
[----:B------:R2:W-:Y:S01]  /*2500*/  STS.U16 [R54+UR16+0x900], R89 ;  /* 0x0009005936007988 */ /* 0x0005e20008000410 */
[----:B0-----:R-:W-:-:S03]  /*2510*/  LOP3.LUT R87, R61, 0x60, RZ, 0x3c, !PT ;  /* 0x000000603d577812 */ /* 0x001fc600078e3cff */
[----:B------:R2:W-:Y:S04]  /*2520*/  STS.U16 [R54+UR16+0xd00], R91 ;  /* 0x000d005b36007988 */ /* 0x0005e80008000410 */
        /* <DEDUP_REMOVED lines=16> */
[----:B------:R2:W-:Y:S01]  /*2630*/  STS.U16 [R54+UR16+0x2700], R65 ;  /* 0x0027004136007988 */ /* 0x0005e20008000410 */
[----:B-1----:R0:W-:Y:S06]  /*2640*/  MEMBAR.ALL.CTA ;  /* 0x0000000000007992 */ /* 0x0021ec0000008000 */
[----:B0-----:R-:W0:Y:S01]  /*2650*/  FENCE.VIEW.ASYNC.S ;  /* 0x00000000000073c6 */ /* 0x001e220000000000 */
[----:B------:R-:W-:-:S02]  /*2660*/  IADD3 R8, P1, PT, R8, UR8, RZ ;  /* 0x0000000808087c10 */ /* 0x000fc4000ff3e0ff */
[----:B------:R-:W-:Y:S02]  /*2670*/  IADD3.X R15, PT, PT, R4, UR9, RZ, P4, !PT ;  /* 0x00000009040f7c10 */ /* 0x000fe4000a7fe4ff */
[----:B------:R-:W-:Y:S01]  /*2680*/  IADD3.X R13, PT, PT, R2, UR9, RZ, P2, !PT ;  /* 0x00000009020d7c10 */ /* 0x000fe200097fe4ff */
[----:B0-----:R-:W-:Y:S01]  /*2690*/  BAR.SYNC.DEFER_BLOCKING 0x0 ;  /* 0x0000000000007b1d */ /* 0x001fe20000010000 */
[----:B------:R-:W-:Y:S02]  /*26a0*/  IADD3 R4, P4, PT, R11, UR8, RZ ;  /* 0x000000080b047c10 */ /* 0x000fe4000ff9e0ff */
[----:B------:R-:W-:Y:S01]  /*26b0*/  IADD3 R2, P2, PT, R9, UR8, RZ ;  /* 0x0000000809027c10 */ /* 0x000fe2000ff5e0ff */
[----:B------:R-:W-:Y:S01]  /*26c0*/  UIADD3 UR7, UPT, UPT, UR4, -0x1, URZ ;  /* 0xffffffff04077890 */ /* 0x000fe2000fffe0ff */
[----:B------:R-:W-:Y:S02]  /*26d0*/  IADD3.X R11, PT, PT, R3, UR9, RZ, P0, !PT ;  /* 0x00000009030b7c10 */ /* 0x000fe400087fe4ff */
[----:B------:R-:W-:-:S02]  /*26e0*/  IADD3.X R9, PT, PT, R5, UR9, RZ, P1, !PT ;  /* 0x0000000905097c10 */ /* 0x000fc40008ffe4ff */
[----:B------:R-:W-:Y:S02]  /*26f0*/  IADD3.X R7, PT, PT, R7, UR9, RZ, P3, !PT ;  /* 0x0000000907077c10 */ /* 0x000fe40009ffe4ff */
[----:B------:R-:W-:Y:S02]  /*2700*/  IADD3.X R5, PT, PT, R76, UR9, RZ, P4, !PT ;  /* 0x000000094c057c10 */ /* 0x000fe4000a7fe4ff */
[----:B------:R-:W-:Y:S01]  /*2710*/  IADD3.X R3, PT, PT, R78, UR9, RZ, P2, !PT ;  /* 0x000000094e037c10 */ /* 0x000fe200097fe4ff */
[----:B------:R-:W-:Y:S01]  /*2720*/  UMOV UR6, URZ ;  /* 0x000000ff00067c82 */ /* 0x000fe20008000000 */
[----:B------:R-:W-:Y:S02]  /*2730*/  USHF.L.U32 UR14, UR14, 0x5, URZ ;  /* 0x000000050e0e7899 */ /* 0x000fe400080006ff */
[----:B------:R-:W-:Y:S02]  /*2740*/  USHF.L.U32 UR15, UR15, 0x5, URZ ;  /* 0x000000050f0f7899 */ /* 0x000fe400080006ff */
[----:B------:R-:W-:Y:S01]  /*2750*/  UISETP.NE.U32.AND UP3, UPT, UR7, URZ, UPT ;  /* 0x000000ff0700728c */ /* 0x000fe2000bf65070 */
[----:B--2---:R-:W-:Y:S10]  /*2760*/  BRA.U UP2, `(.L_x_6) ;  /* 0x0000000102687547 */ /* 0x004ff4000b800000 */
[----:B------:R-:W-:Y:S02]  /*2770*/  UIADD3 UR4, UPT, UPT, UR16, 0x2000, URZ ;  /* 0x0000200010047890 */ /* 0x000fe4000fffe0ff */
[----:B------:R-:W-:Y:S02]  /*2780*/  USHF.R.U32.HI UR8, URZ, 0x4, UR16 ;  /* 0x00000004ff087899 */ /* 0x000fe40008011610 */
[----:B------:R-:W-:Y:S02]  /*2790*/  USHF.R.U32.HI UR4, URZ, 0x4, UR4 ;  /* 0x00000004ff047899 */ /* 0x000fe40008011604 */
[----:B------:R-:W-:Y:S02]  /*27a0*/  USGXT.U32 UR8, UR8, 0xe ;  /* 0x0000000e0808789a */ /* 0x000fe40008000000 */
[----:B------:R-:W-:Y:S01]  /*27b0*/  USGXT.U32 UR10, UR4, 0xe ;  /* 0x0000000e040a789a */ /* 0x000fe20008000000 */
[----:B------:R-:W-:Y:S01]  /*27c0*/  UMOV UR20, 0x80 ;  /* 0x0000008000147882 */ /* 0x000fe20000000000 */
[----:B------:R-:W-:Y:S01]  /*27d0*/  UMOV UR21, 0x40004040 ;  /* 0x4000404000157882 */ /* 0x000fe20000000000 */
[----:B------:R-:W-:Y:S01]  /*27e0*/  UMOV UR22, 0xfffffffe ;  /* 0xfffffffe00167882 */ /* 0x000fe20000000000 */
[----:B------:R-:W-:Y:S01]  /*27f0*/  UMOV UR23, 0x7fffbfdf ;  /* 0x7fffbfdf00177882 */ /* 0x000fe20000000000 */
[----:B------:R-:W-:Y:S01]  /*2800*/  UMOV UR9, URZ ;  /* 0x000000ff00097c82 */ /* 0x000fe20008000000 */
[----:B------:R-:W-:Y:S01]  /*2810*/  UMOV UR11, URZ ;  /* 0x000000ff000b7c82 */ /* 0x000fe20008000000 */
[----:B------:R-:W-:-:S02]  /*2820*/  UIADD3.64 UR20, UPT, UPT, UR8, UR20, URZ ;  /* 0x0000001408147297 */ /* 0x000fc4000fffe0ff */
[----:B------:R-:W-:Y:S01]  /*2830*/  UIADD3.64 UR22, UPT, UPT, UR10, -UR22, URZ ;  /* 0x800000160a167297 */ /* 0x000fe2000fffe0ff */
[----:B------:R-:W-:Y:S01]  /*2840*/  UMOV UR24, 0x0 ;  /* 0x0000000000187882 */ /* 0x000fe20000000000 */
[----:B------:R-:W-:Y:S01]  /*2850*/  UMOV UR25, 0x4088010 ;  /* 0x0408801000197882 */ /* 0x000fe20000000000 */
[----:B------:R-:W-:Y:S01]  /*2860*/  UMOV UR4, UR18 ;  /* 0x0000001200047c82 */ /* 0x000fe20008000000 */
[----:B------:R-:W-:Y:S01]  /*2870*/  UMOV UR5, URZ ;  /* 0x000000ff00057c82 */ /* 0x000fe20008000000 */
[----:B------:R-:W-:Y:S01]  /*2880*/  UMOV UR9, 0x40004040 ;  /* 0x4000404000097882 */ /* 0x000fe20000000000 */
[----:B------:R-:W-:Y:S01]  /*2890*/  UMOV UR11, 0x80004020 ;  /* 0x80004020000b7882 */ /* 0x000fe20000000000 */
[----:B------:R-:W-:Y:S01]  /*28a0*/  UMOV UR26, 0x0 ;  /* 0x00000000001a7882 */ /* 0x000fe20000000000 */
[----:B------:R-:W-:Y:S01]  /*28b0*/  UMOV UR27, 0x4088010 ;  /* 0x04088010001b7882 */ /* 0x000fe20000000000 */
[----:B------:R-:W-:Y:S01]  /*28c0*/  UMOV UR4, UR4 ;  /* 0x0000000400047c82 */ /* 0x000fe20008000000 */
[----:B------:R0:W-:Y:S01]  /*28d0*/  UTCHMMA gdesc[UR8], gdesc[UR10], tmem[UR17], tmem[UR24], idesc[UR25], !UPT ;  /* 0x00ff180a080075ea */ /* 0x0001e2000f800011 */
[----:B------:R0:W-:Y:S01]  /*28e0*/  UTCHMMA gdesc[UR20], gdesc[UR22], tmem[UR17], tmem[UR26], idesc[UR27], UPT ;  /* 0x00ff1a16140075ea */ /* 0x0001e2000b800011 */
[----:B------:R0:W-:Y:S01]  /*28f0*/  UTCBAR [UR4], URZ ;  /* 0x000000ff040073e9 */ /* 0x0001e200080000ff */
[----:B------:R-:W-:Y:S01]  /*2900*/  NOP ;  /* 0x0000000000007918 */ /* 0x000fe20000000000 */
.L_x_6:
[----:B------:R-:W-:Y:S05]  /*2910*/  BRA.U !UP3, `(.L_x_7) ;  /* 0x000000090be47547 */ /* 0x000fea000b800000 */
[----:B0-----:R-:W-:Y:S02]  /*2920*/  UIADD3 UR4, UPT, UPT, UR16, 0x1000, URZ ;  /* 0x0000100010047890 */ /* 0x001fe4000fffe0ff */
        /* <DEDUP_REMOVED lines=11> */
[----:B------:R-:W-:-:S02]  /*29e0*/  UIADD3 UR19, UPT, UPT, UR12, -0x20, URZ ;  /* 0xffffffe00c137890 */ /* 0x000fc4000fffe0ff */
[----:B------:R-:W-:Y:S01]  /*29f0*/  UIADD3.64 UR20, UPT, UPT, UR8, UR20, URZ ;  /* 0x0000001408147297 */ /* 0x000fe2000fffe0ff */
[----:B------:R-:W-:Y:S01]  /*2a00*/  UMOV UR12, UR7 ;  /* 0x00000007000c7c82 */ /* 0x000fe20008000000 */
[----:B------:R-:W-:Y:S01]  /*2a10*/  UIADD3.64 UR22, UPT, UPT, UR10, -UR22, URZ ;  /* 0x800000160a167297 */ /* 0x000fe2000fffe0ff */
[----:B------:R-:W-:Y:S01]  /*2a20*/  UMOV UR5, 0x1 ;  /* 0x0000000100057882 */ /* 0x000fe20000000000 */
[----:B------:R-:W-:-:S10]  /*2a30*/  UMOV UR4, URZ ;  /* 0x000000ff00047c82 */ /* 0x000fd40008000000 */
.L_x_10:
[----:B------:R-:W-:Y:S01]  /*2a40*/  USHF.L.U32 UR6, UR6, 0x1f, URZ ;  /* 0x0000001f06067899 */ /* 0x000fe200080006ff */
[C---:B0-----:R-:W-:Y:S01]  /*2a50*/  LOP3.LUT R62, R50.reuse, 0x8, RZ, 0xfc, !PT ;  /* 0x00000008323e7812 */ /* 0x041fe200078efcff */
[----:B------:R-:W-:Y:S01]  /*2a60*/  IMAD.U32 R65, RZ, RZ, UR14 ;  /* 0x0000000eff417e24 */ /* 0x000fe2000f8e00ff */
[----:B------:R-:W-:Y:S01]  /*2a70*/  ISETP.GE.AND P1, PT, R50, UR19, PT ;  /* 0x0000001332007c0c */ /* 0x000fe2000bf26270 */
[----:B------:R-:W-:Y:S01]  /*2a80*/  IMAD.U32 R67, RZ, RZ, UR14 ;  /* 0x0000000eff437e24 */ /* 0x000fe2000f8e00ff */
[----:B------:R-:W-:Y:S01]  /*2a90*/  ISETP.GE.AND P2, PT, R62, UR19, PT ;  /* 0x000000133e007c0c */ /* 0x000fe2000bf46270 */
[----:B------:R-:W-:Y:S01]  /*2aa0*/  IMAD.U32 R63, RZ, RZ, UR6 ;  /* 0x00000006ff3f7e24 */ /* 0x000fe2000f8e00ff */
[----:B------:R-:W-:Y:S01]  /*2ab0*/  PRMT R64, RZ, 0x7610, R64 ;  /* 0x00007610ff407816 */ /* 0x000fe20000000040 */
[----:B------:R-:W-:Y:S01]  /*2ac0*/  IMAD.WIDE R16, R65, 0x2, R16 ;  /* 0x0000000241107825 */ /* 0x000fe200078e0210 */
[----:B------:R-:W-:Y:S01]  /*2ad0*/  PRMT R62, RZ, 0x7610, R62 ;  /* 0x00007610ff3e7816 */ /* 0x000fe2000000003e */
[----:B------:R-:W0:Y:S02]  /*2ae0*/  SYNCS.PHASECHK.TRANS64.TRYWAIT P0, [UR18], R63 ;  /* 0x0000003fff0075a7 */ /* 0x000e240008001112 */
[----:B------:R-:W-:Y:S01]  /*2af0*/  IMAD.WIDE R26, R67, 0x2, R26 ;  /* 0x00000002431a7825 */ /* 0x000fe200078e021a */
[----:B0-----:R-:W-:Y:S06]  /*2b00*/  @!P0 BRA `(.L_x_8) ;  /* 0x0000001400588947 */ /* 0x001fec0003800000 */
.L_x_16:
[----:B------:R-:W-:Y:S01]  /*2b10*/  IMAD.U32 R63, RZ, RZ, UR15 ;  /* 0x0000000fff3f7e24 */ /* 0x000fe2000f8e00ff */
[----:B------:R-:W-:Y:S01]  /*2b20*/  LOP3.LUT R66, R50, 0x4, RZ, 0xfc, !PT ;  /* 0x0000000432427812 */ /* 0x000fe200078efcff */
[----:B------:R-:W2:Y:S02]  /*2b30*/  @!P1 LDG.E.U16 R64, desc[UR30][R26.64] ;  /* 0x0000001e1a409981 */ /* 0x000ea4000c1e1500 */
[C---:B------:R-:W-:Y:S02]  /*2b40*/  IMAD.WIDE R48, R63.reuse, 0x2, R48 ;  /* 0x000000023f307825 */ /* 0x040fe400078e0230 */
[----:B------:R-:W3:Y:S01]  /*2b50*/  @!P2 LDG.E.U16 R62, desc[UR30][R16.64] ;  /* 0x0000001e103ea981 */ /* 0x000ee2000c1e1500 */
[----:B------:R-:W-:Y:S01]  /*2b60*/  ISETP.GE.AND P1, PT, R66, UR19, PT ;  /* 0x0000001342007c0c */ /* 0x000fe2000bf26270 */
[C---:B------:R-:W-:Y:S01]  /*2b70*/  IMAD.WIDE R40, R63.reuse, 0x2, R40 ;  /* 0x000000023f287825 */ /* 0x040fe200078e0228 */
[----:B------:R-:W-:Y:S02]  /*2b80*/  LOP3.LUT R66, R50, 0x6, RZ, 0xfc, !PT ;  /* 0x0000000632427812 */ /* 0x000fe400078efcff */
[----:B------:R-:W-:Y:S01]  /*2b90*/  ISETP.GE.AND P4, PT, R80, UR19, PT ;  /* 0x0000001350007c0c */ /* 0x000fe2000bf86270 */
[----:B------:R-:W-:Y:S01]  /*2ba0*/  IMAD.WIDE R34, R63, 0x2, R34 ;  /* 0x000000023f227825 */ /* 0x000fe200078e0222 */
[----:B------:R-:W-:-:S02]  /*2bb0*/  ISETP.GE.AND P2, PT, R66, UR19, PT ;  /* 0x0000001342007c0c */ /* 0x000fc4000bf46270 */
[----:B------:R-:W-:Y:S01]  /*2bc0*/  PRMT R66, RZ, 0x7610, R66 ;  /* 0x00007610ff427816 */ /* 0x000fe20000000042 */
[----:B------:R-:W-:Y:S01]  /*2bd0*/  IMAD.U32 R63, RZ, RZ, UR14 ;  /* 0x0000000eff3f7e24 */ /* 0x000fe2000f8e00ff */
[----:B------:R-:W-:Y:S01]  /*2be0*/  ISETP.GE.AND P6, PT, R82, UR19, PT ;  /* 0x0000001352007c0c */ /* 0x000fe2000bfc6270 */
[----:B------:R-:W-:Y:S02]  /*2bf0*/  IMAD.U32 R65, RZ, RZ, UR15 ;  /* 0x0000000fff417e24 */ /* 0x000fe4000f8e00ff */
[----:B------:R-:W-:-:S04]  /*2c00*/  IMAD.WIDE R22, R63, 0x2, R22 ;  /* 0x000000023f167825 */ /* 0x000fc800078e0216 */
[----:B------:R-:W-:Y:S01]  /*2c10*/  IMAD.WIDE R8, R63, 0x2, R8 ;  /* 0x000000023f087825 */ /* 0x000fe200078e0208 */
[----:B------:R-:W-:-:S03]  /*2c20*/  LOP3.LUT R63, R50, 0x2, RZ, 0xfc, !PT ;  /* 0x00000002323f7812 */ /* 0x000fc600078efcff */
[----:B------:R-:W-:Y:S01]  /*2c30*/  IMAD.U32 R67, RZ, RZ, UR15 ;  /* 0x0000000fff437e24 */ /* 0x000fe2000f8e00ff */
[----:B------:R-:W-:Y:S01]  /*2c40*/  ISETP.GE.AND P0, PT, R63, UR19, PT ;  /* 0x000000133f007c0c */ /* 0x000fe2000bf06270 */
[----:B------:R-:W-:Y:S02]  /*2c50*/  IMAD.U32 R69, RZ, RZ, UR15 ;  /* 0x0000000fff457e24 */ /* 0x000fe4000f8e00ff */
[----:B------:R-:W-:-:S04]  /*2c60*/  IMAD.WIDE R46, R65, 0x2, R46 ;  /* 0x00000002412e7825 */ /* 0x000fc800078e022e */
[----:B------:R-:W-:-:S04]  /*2c70*/  IMAD.WIDE R38, R65, 0x2, R38 ;  /* 0x0000000241267825 */ /* 0x000fc800078e0226 */
[----:B------:R-:W-:Y:S02]  /*2c80*/  IMAD.U32 R65, RZ, RZ, UR14 ;  /* 0x0000000eff417e24 */ /* 0x000fe4000f8e00ff */
[----:B------:R-:W-:Y:S02]  /*2c90*/  IMAD.U32 R63, RZ, RZ, UR14 ;  /* 0x0000000eff3f7e24 */ /* 0x000fe4000f8e00ff */
[----:B------:R-:W-:-:S04]  /*2ca0*/  IMAD.WIDE R44, R67, 0x2, R44 ;  /* 0x00000002432c7825 */ /* 0x000fc800078e022c */
[----:B------:R-:W-:-:S04]  /*2cb0*/  IMAD.WIDE R42, R69, 0x2, R42 ;  /* 0x00000002452a7825 */ /* 0x000fc800078e022a */
[----:B------:R-:W-:-:S04]  /*2cc0*/  IMAD.WIDE R36, R67, 0x2, R36 ;  /* 0x0000000243247825 */ /* 0x000fc800078e0224 */
[----:B------:R-:W-:Y:S02]  /*2cd0*/  IMAD.U32 R69, RZ, RZ, UR14 ;  /* 0x0000000eff457e24 */ /* 0x000fe4000f8e00ff */
[----:B------:R-:W-:Y:S02]  /*2ce0*/  IMAD.U32 R67, RZ, RZ, UR14 ;  /* 0x0000000eff437e24 */ /* 0x000fe4000f8e00ff */
[----:B------:R-:W-:-:S04]  /*2cf0*/  IMAD.WIDE R20, R65, 0x2, R20 ;  /* 0x0000000241147825 */ /* 0x000fc800078e0214 */
[----:B------:R-:W-:-:S04]  /*2d00*/  IMAD.WIDE R4, R65, 0x2, R4 ;  /* 0x0000000241047825 */ /* 0x000fc800078e0204 */
[----:B------:R-:W-:-:S04]  /*2d10*/  IMAD.WIDE R10, R65, 0x2, R10 ;  /* 0x00000002410a7825 */ /* 0x000fc800078e020a */
[----:B------:R-:W-:Y:S01]  /*2d20*/  IMAD.WIDE R14, R63, 0x2, R14 ;  /* 0x000000023f0e7825 */ /* 0x000fe200078e020e */
[----:B------:R-:W-:-:S03]  /*2d30*/  PRMT R63, RZ, 0x7610, R63 ;  /* 0x00007610ff3f7816 */ /* 0x000fc6000000003f */
[----:B------:R-:W-:Y:S01]  /*2d40*/  IMAD.WIDE R32, R65, 0x2, R32 ;  /* 0x0000000241207825 */ /* 0x000fe200078e0220 */
[----:B------:R-:W-:-:S03]  /*2d50*/  PRMT R65, RZ, 0x7610, R65 ;  /* 0x00007610ff417816 */ /* 0x000fc60000000041 */
[----:B------:R-:W-:Y:S01]  /*2d60*/  IMAD.WIDE R30, R67, 0x2, R30 ;  /* 0x00000002431e7825 */ /* 0x000fe200078e021e */
[----:B------:R-:W4:Y:S03]  /*2d70*/  @!P2 LDG.E.U16 R66, desc[UR30][R32.64] ;  /* 0x0000001e2042a981 */ /* 0x000f26000c1e1500 */
[----:B------:R-:W-:Y:S01]  /*2d80*/  IMAD.WIDE R28, R69, 0x2, R28 ;  /* 0x00000002451c7825 */ /* 0x000fe200078e021c */
[----:B------:R-:W5:Y:S01]  /*2d90*/  @!P1 LDG.E.U16 R65, desc[UR30][R30.64] ;  /* 0x0000001e1e419981 */ /* 0x000f62000c1e1500 */
[----:B------:R-:W-:Y:S02]  /*2da0*/  ISETP.GE.AND P1, PT, R56, UR19, PT ;  /* 0x0000001338007c0c */ /* 0x000fe4000bf26270 */
[----:B------:R-:W-:Y:S01]  /*2db0*/  ISETP.GE.AND P2, PT, R57, UR19, PT ;  /* 0x0000001339007c0c */ /* 0x000fe2000bf46270 */
[----:B------:R-:W4:Y:S01]  /*2dc0*/  @!P0 LDG.E.U16 R63, desc[UR30][R28.64] ;  /* 0x0000001e1c3f8981 */ /* 0x000f22000c1e1500 */
[----:B------:R-:W-:Y:S01]  /*2dd0*/  ISETP.GE.AND P0, PT, R55, UR19, PT ;  /* 0x0000001337007c0c */ /* 0x000fe2000bf06270 */
[----:B------:R-:W-:Y:S01]  /*2de0*/  IMAD.WIDE R18, R69, 0x2, R18 ;  /* 0x0000000245127825 */ /* 0x000fe200078e0212 */
[----:B------:R-:W-:-:S02]  /*2df0*/  ISETP.GE.AND P3, PT, R58, UR19, PT ;  /* 0x000000133a007c0c */ /* 0x000fc4000bf66270 */
[----:B------:R-:W-:Y:S01]  /*2e00*/  PRMT R68, RZ, 0x7610, R68 ;  /* 0x00007610ff447816 */ /* 0x000fe20000000044 */
[----:B------:R-:W-:Y:S01]  /*2e10*/  IMAD.WIDE R24, R67, 0x2, R24 ;  /* 0x0000000243187825 */ /* 0x000fe200078e0218 */
[----:B------:R-:W-:Y:S02]  /*2e20*/  PRMT R70, RZ, 0x7610, R70 ;  /* 0x00007610ff467816 */ /* 0x000fe40000000046 */
[----:B------:R-:W-:Y:S01]  /*2e30*/  PRMT R71, RZ, 0x7610, R71 ;  /* 0x00007610ff477816 */ /* 0x000fe20000000047 */
[----:B------:R-:W-:Y:S01]  /*2e40*/  IMAD.WIDE R6, R69, 0x2, R6 ;  /* 0x0000000245067825 */ /* 0x000fe200078e0206 */
[----:B------:R-:W-:Y:S02]  /*2e50*/  PRMT R69, RZ, 0x7610, R69 ;  /* 0x00007610ff457816 */ /* 0x000fe40000000045 */
[----:B------:R-:W4:Y:S01]  /*2e60*/  @!P1 LDG.E.U16 R70, desc[UR30][R8.64] ;  /* 0x0000001e08469981 */ /* 0x000f22000c1e1500 */
[----:B------:R-:W-:Y:S01]  /*2e70*/  IMAD.WIDE R12, R67, 0x2, R12 ;  /* 0x00000002430c7825 */ /* 0x000fe200078e020c */
[----:B------:R-:W-:-:S02]  /*2e80*/  PRMT R67, RZ, 0x7610, R67 ;  /* 0x00007610ff437816 */ /* 0x000fc40000000043 */
[----:B------:R-:W5:Y:S01]  /*2e90*/  @!P0 LDG.E.U16 R68, desc[UR30][R10.64] ;  /* 0x0000001e0a448981 */ /* 0x000f62000c1e1500 */
[----:B------:R-:W-:Y:S02]  /*2ea0*/  PRMT R73, RZ, 0x7610, R73 ;  /* 0x00007610ff497816 */ /* 0x000fe40000000049 */
[----:B------:R-:W-:Y:S01]  /*2eb0*/  ISETP.GE.AND P0, PT, R84, UR19, PT ;  /* 0x0000001354007c0c */ /* 0x000fe2000bf06270 */
[----:B------:R-:W5:Y:S01]  /*2ec0*/  @!P4 LDG.E.U16 R67, desc[UR30][R14.64] ;  /* 0x0000001e0e43c981 */ /* 0x000f62000c1e1500 */
[----:B------:R-:W-:Y:S02]  /*2ed0*/  ISETP.GE.AND P4, PT, R59, UR19, PT ;  /* 0x000000133b007c0c */ /* 0x000fe4000bf86270 */
[----:B------:R-:W-:Y:S01]  /*2ee0*/  ISETP.GE.AND P1, PT, R60, UR19, PT ;  /* 0x000000133c007c0c */ /* 0x000fe2000bf26270 */
[----:B------:R-:W5:Y:S01]  /*2ef0*/  @!P6 LDG.E.U16 R69, desc[UR30][R12.64] ;  /* 0x0000001e0c45e981 */ /* 0x000f62000c1e1500 */
[----:B------:R-:W-:-:S03]  /*2f00*/  ISETP.GE.AND P6, PT, R83, UR19, PT ;  /* 0x0000001353007c0c */ /* 0x000fc6000bfc6270 */
[----:B------:R-:W5:Y:S01]  /*2f10*/  @!P2 LDG.E.U16 R71, desc[UR30][R6.64] ;  /* 0x0000001e0647a981 */ /* 0x000f62000c1e1500 */
[----:B------:R-:W-:Y:S01]  /*2f20*/  ISETP.GE.AND P2, PT, R85, UR19, PT ;  /* 0x0000001355007c0c */ /* 0x000fe2000bf46270 */
[----:B------:R-:W-:Y:S01]  /*2f30*/  IMAD.U32 R75, RZ, RZ, UR14 ;  /* 0x0000000eff4b7e24 */ /* 0x000fe2000f8e00ff */
[----:B------:R-:W-:Y:S01]  /*2f40*/  LOP3.LUT R72, R0, 0x1f, RZ, 0xc0, !PT ;  /* 0x0000001f00487812 */ /* 0x000fe200078ec0ff */
[----:B------:R-:W5:Y:S01]  /*2f50*/  @!P3 LDG.E.U16 R73, desc[UR30][R4.64] ;  /* 0x0000001e0449b981 */ /* 0x000f62000c1e1500 */
[----:B------:R-:W-:Y:S01]  /*2f60*/  PRMT R74, RZ, 0x7610, R74 ;  /* 0x00007610ff4a7816 */ /* 0x000fe2000000004a */
[----:B------:R-:W-:Y:S01]  /*2f70*/  IMAD.WIDE R2, R75, 0x2, R2 ;  /* 0x000000024b027825 */ /* 0x000fe200078e0202 */
[----:B------:R-:W-:Y:S02]  /*2f80*/  ISETP.GE.AND P3, PT, R72, UR19, PT ;  /* 0x0000001348007c0c */ /* 0x000fe4000bf66270 */
[----:B------:R-:W-:Y:S02]  /*2f90*/  PRMT R72, RZ, 0x7610, R72 ;  /* 0x00007610ff487816 */ /* 0x000fe40000000048 */
[----:B------:R-:W-:Y:S01]  /*2fa0*/  PRMT R75, RZ, 0x7610, R75 ;  /* 0x00007610ff4b7816 */ /* 0x000fe2000000004b */
[----:B------:R-:W5:Y:S01]  /*2fb0*/  @!P6 LDG.E.U16 R74, desc[UR30][R24.64] ;  /* 0x0000001e184ae981 */ /* 0x000f62000c1e1500 */
[----:B------:R-:W-:-:S02]  /*2fc0*/  PRMT R77, RZ, 0x7610, R77 ;  /* 0x00007610ff4d7816 */ /* 0x000fc4000000004d */
[----:B------:R-:W-:Y:S01]  /*2fd0*/  PRMT R76, RZ, 0x7610, R76 ;  /* 0x00007610ff4c7816 */ /* 0x000fe2000000004c */
[----:B------:R-:W5:Y:S04]  /*2fe0*/  @!P4 LDG.E.U16 R72, desc[UR30][R2.64] ;  /* 0x0000001e0248c981 */ /* 0x000f68000c1e1500 */
[----:B------:R-:W5:Y:S04]  /*2ff0*/  @!P0 LDG.E.U16 R75, desc[UR30][R22.64] ;  /* 0x0000001e164b8981 */ /* 0x000f68000c1e1500 */
[----:B------:R-:W5:Y:S04]  /*3000*/  @!P1 LDG.E.U16 R77, desc[UR30][R20.64] ;  /* 0x0000001e144d9981 */ /* 0x000f68000c1e1500 */
[----:B------:R-:W5:Y:S01]  /*3010*/  @!P2 LDG.E.U16 R76, desc[UR30][R18.64] ;  /* 0x0000001e124ca981 */ /* 0x000f62000c1e1500 */
[----:B------:R-:W-:Y:S01]  /*3020*/  BAR.SYNC.DEFER_BLOCKING 0x0 ;  /* 0x0000000000007b1d */ /* 0x000fe20000010000 */
[----:B------:R-:W-:-:S02]  /*3030*/  PRMT R78, RZ, 0x7610, R78 ;  /* 0x00007610ff4e7816 */ /* 0x000fc4000000004e */
[----:B------:R-:W-:Y:S02]  /*3040*/  PRMT R86, RZ, 0x7610, R86 ;  /* 0x00007610ff567816 */ /* 0x000fe40000000056 */
[----:B------:R-:W-:Y:S02]  /*3050*/  PRMT R88, RZ, 0x7610, R88 ;  /* 0x00007610ff587816 */ /* 0x000fe40000000058 */
[----:B------:R-:W-:Y:S02]  /*3060*/  PRMT R90, RZ, 0x7610, R90 ;  /* 0x00007610ff5a7816 */ /* 0x000fe4000000005a */
[----:B------:R-:W-:Y:S02]  /*3070*/  PRMT R79, RZ, 0x7610, R79 ;  /* 0x00007610ff4f7816 */ /* 0x000fe4000000004f */
[----:B------:R-:W-:Y:S02]  /*3080*/  PRMT R81, RZ, 0x7610, R81 ;  /* 0x00007610ff517816 */ /* 0x000fe40000000051 */
[----:B------:R-:W-:-:S02]  /*3090*/  PRMT R89, RZ, 0x7610, R89 ;  /* 0x00007610ff597816 */ /* 0x000fc40000000059 */
[----:B------:R-:W-:Y:S01]  /*30a0*/  PRMT R91, RZ, 0x7610, R91 ;  /* 0x00007610ff5b7816 */ /* 0x000fe2000000005b */
[----:B------:R-:W5:Y:S04]  /*30b0*/  @!P3 LDG.E.U16 R78, desc[UR30][R34.64] ;  /* 0x0000001e224eb981 */ /* 0x000f68000c1e1500 */
[----:B------:R-:W5:Y:S04]  /*30c0*/  @!P3 LDG.E.U16 R86, desc[UR30][R38.64] ;  /* 0x0000001e2656b981 */ /* 0x000f68000c1e1500 */
[----:B------:R-:W5:Y:S04]  /*30d0*/  @!P3 LDG.E.U16 R88, desc[UR30][R42.64] ;  /* 0x0000001e2a58b981 */ /* 0x000f68000c1e1500 */
[----:B------:R-:W5:Y:S04]  /*30e0*/  @!P3 LDG.E.U16 R90, desc[UR30][R46.64] ;  /* 0x0000001e2e5ab981 */ /* 0x000f68000c1e1500 */
[----:B------:R-:W5:Y:S04]  /*30f0*/  @!P3 LDG.E.U16 R79, desc[UR30][R36.64] ;  /* 0x0000001e244fb981 */ /* 0x000f68000c1e1500 */
[----:B------:R-:W5:Y:S04]  /*3100*/  @!P3 LDG.E.U16 R81, desc[UR30][R40.64] ;  /* 0x0000001e2851b981 */ /* 0x000f68000c1e1500 */
[----:B------:R-:W5:Y:S04]  /*3110*/  @!P3 LDG.E.U16 R89, desc[UR30][R44.64] ;  /* 0x0000001e2c59b981 */ /* 0x000f68000c1e1500 */
[----:B------:R-:W5:Y:S01]  /*3120*/  @!P3 LDG.E.U16 R91, desc[UR30][R48.64] ;  /* 0x0000001e305bb981 */ /* 0x000f62000c1e1500 */
[----:B------:R-:W-:-:S04]  /*3130*/  ULEA UR18, UR5, UR16, 0x3 ;  /* 0x0000001005127291 */ /* 0x000fc8000f8e18ff */
[----:B------:R-:W-:Y:S01]  /*3140*/  UIADD3 UR18, UPT, UPT, UR18, 0x3000, URZ ;  /* 0x0000300012127890 */ /* 0x000fe2000fffe0ff */
[----:B--2---:R0:W-:Y:S04]  /*3150*/  STS.U16 [R61+UR16+0x1000], R64 ;  /* 0x001000403d007988 */ /* 0x0041e80008000410 */
[----:B---3--:R0:W-:Y:S04]  /*3160*/  STS.U16 [R61+UR16+0x1400], R62 ;  /* 0x0014003e3d007988 */ /* 0x0081e80008000410 */
[----:B----4-:R0:W-:Y:S04]  /*3170*/  STS.U16 [R61+UR16+0x1800], R70 ;  /* 0x001800463d007988 */ /* 0x0101e80008000410 */
[----:B-----5:R0:W-:Y:S04]  /*3180*/  STS.U16 [R61+UR16+0x1c00], R74 ;  /* 0x001c004a3d007988 */ /* 0x0201e80008000410 */
        /* <DEDUP_REMOVED lines=20> */
[----:B------:R1:W-:Y:S06]  /*32d0*/  MEMBAR.ALL.CTA ;  /* 0x0000000000007992 */ /* 0x0003ec0000008000 */
[----:B-1----:R-:W1:Y:S02]  /*32e0*/  FENCE.VIEW.ASYNC.S ;  /* 0x00000000000073c6 */ /* 0x002e640000000000 */
[----:B-1----:R-:W-:Y:S06]  /*32f0*/  BAR.SYNC.DEFER_BLOCKING 0x0 ;  /* 0x0000000000007b1d */ /* 0x002fec0000010000 */
[----:B------:R-:W-:Y:S05]  /*3300*/  BRA.U UP1, `(.L_x_9) ;  /* 0x00000001013c7547 */ /* 0x000fea000b800000 */
[----:B------:R-:W-:Y:S01]  /*3310*/  UMOV UR24, UR8 ;  /* 0x0000000800187c82 */ /* 0x000fe20008000000 */
[----:B------:R-:W-:Y:S01]  /*3320*/  UMOV UR25, 0x40004040 ;  /* 0x4000404000197882 */ /* 0x000fe20000000000 */
[----:B------:R-:W-:Y:S01]  /*3330*/  UMOV UR26, UR10 ;  /* 0x0000000a001a7c82 */ /* 0x000fe20008000000 */
[----:B------:R-:W-:Y:S01]  /*3340*/  UMOV UR27, 0x80004020 ;  /* 0x80004020001b7882 */ /* 0x000fe20000000000 */
[----:B------:R-:W-:Y:S01]  /*3350*/  UMOV UR28, 0x0 ;  /* 0x00000000001c7882 */ /* 0x000fe20000000000 */
[----:B------:R-:W-:Y:S01]  /*3360*/  UMOV UR29, 0x4088010 ;  /* 0x04088010001d7882 */ /* 0x000fe20000000000 */
[----:B------:R-:W-:Y:S01]  /*3370*/  UMOV UR6, UR18 ;  /* 0x0000001200067c82 */ /* 0x000fe20008000000 */
[----:B------:R-:W-:Y:S01]  /*3380*/  UMOV UR7, URZ ;  /* 0x000000ff00077c82 */ /* 0x000fe20008000000 */
[----:B------:R-:W-:Y:S01]  /*3390*/  UMOV UR34, 0x0 ;  /* 0x0000000000227882 */ /* 0x000fe20000000000 */
[----:B------:R-:W-:Y:S01]  /*33a0*/  UMOV UR35, 0x4088010 ;  /* 0x0408801000237882 */ /* 0x000fe20000000000 */
[----:B------:R1:W-:Y:S01]  /*33b0*/  UTCHMMA gdesc[UR24], gdesc[UR26], tmem[UR17], tmem[UR28], idesc[UR29], UPT ;  /* 0x00ff1c1a180075ea */ /* 0x0003e2000b800011 */
[----:B------:R-:W-:Y:S01]  /*33c0*/  UMOV UR6, UR6 ;  /* 0x0000000600067c82 */ /* 0x000fe20008000000 */
[----:B------:R1:W-:Y:S01]  /*33d0*/  UTCHMMA gdesc[UR20], gdesc[UR22], tmem[UR17], tmem[UR34], idesc[UR35], UPT ;  /* 0x00ff2216140075ea */ /* 0x0003e2000b800011 */
[----:B------:R1:W-:Y:S01]  /*33e0*/  UTCBAR [UR6], URZ ;  /* 0x000000ff060073e9 */ /* 0x0003e200080000ff */
[----:B------:R-:W-:-:S02]  /*33f0*/  NOP ;  /* 0x0000000000007918 */ /* 0x000fc40000000000 */
.L_x_9:
[----:B------:R-:W-:Y:S02]  /*3400*/  UIADD3 UR5, UPT, UPT, UR5, 0x1, URZ ;  /* 0x0000000105057890 */ /* 0x000fe4000fffe0ff */
[----:B------:R-:W-:Y:S02]  /*3410*/  UIADD3 UR12, UPT, UPT, UR12, -0x1, URZ ;  /* 0xffffffff0c0c7890 */ /* 0x000fe4000fffe0ff */
[----:B------:R-:W-:Y:S02]  /*3420*/  UISETP.GT.AND UP2, UPT, UR5, 0x1, UPT ;  /* 0x000000010500788c */ /* 0x000fe4000bf44270 */
[----:B------:R-:W-:Y:S02]  /*3430*/  UIADD3 UR19, UPT, UPT, UR19, -0x20, URZ ;  /* 0xffffffe013137890 */ /* 0x000fe4000fffe0ff */
[----:B-1----:R-:W-:Y:S02]  /*3440*/  USEL UR6, URZ, 0x1, !UP2 ;  /* 0x00000001ff067887 */ /* 0x002fe4000d000000 */
[----:B------:R-:W-:-:S02]  /*3450*/  USEL UR5, UR5, URZ, !UP2 ;  /* 0x000000ff05057287 */ /* 0x000fc4000d000000 */
[----:B------:R-:W-:Y:S02]  /*3460*/  UISETP.NE.U32.AND UP2, UPT, UR12, URZ, UPT ;  /* 0x000000ff0c00728c */ /* 0x000fe4000bf45070 */
[----:B------:R-:W-:-:S03]  /*3470*/  ULOP3.LUT UR7, UR4, UR6, URZ, 0x3c, !UPT ;  /* 0x0000000604077292 */ /* 0x000fc6000f8e3cff */
[----:B------:R-:W-:-:S04]  /*3480*/  UMOV UR6, UR4 ;  /* 0x0000000400067c82 */ /* 0x000fc80008000000 */
[----:B------:R-:W-:Y:S01]  /*3490*/  UMOV UR4, UR7 ;  /* 0x0000000700047c82 */ /* 0x000fe20008000000 */
[----:B------:R-:W-:Y:S05]  /*34a0*/  BRA.U UP2, `(.L_x_10) ;  /* 0xfffffff502647547 */ /* 0x000fea000b83ffff */
.L_x_7:
[----:B------:R-:W-:-:S09]  /*34b0*/  UISETP.GE.AND UP1, UPT, UR32, 0x20, UPT ;  /* 0x000000202000788c */ /* 0x000fd2000bf26270 */
[----:B------:R-:W-:Y:S05]  /*34c0*/  BRA.U !UP1, `(.L_x_11) ;  /* 0x0000000109107547 */ /* 0x000fea000b800000 */
[----:B------:R-:W-:-:S06]  /*34d0*/  USHF.L.U32 UR6, UR6, 0x1f, URZ ;  /* 0x0000001f06067899 */ /* 0x000fcc00080006ff */
[----:B------:R-:W-:-:S04]  /*34e0*/  IMAD.U32 R2, RZ, RZ, UR6 ;  /* 0x00000006ff027e24 */ /* 0x000fc8000f8e00ff */
[----:B------:R-:W1:Y:S02]  /*34f0*/  SYNCS.PHASECHK.TRANS64.TRYWAIT P0, [UR18], R2 ;  /* 0x00000002ff0075a7 */ /* 0x000e640008001112 */
[----:B-1----:R-:W-:Y:S05]  /*3500*/  @!P0 BRA `(.L_x_12) ;  /* 0x0000000800e48947 */ /* 0x002fea0003800000 */
.L_x_11:
[----:B------:R-:W-:Y:S01]  /*3510*/  BAR.SYNC.DEFER_BLOCKING 0x0 ;  /* 0x0000000000007b1d */ /* 0x000fe20000010000 */
[C---:B------:R-:W-:Y:S01]  /*3520*/  IMAD.SHL.U32 R3, R0.reuse, 0x80, RZ ;  /* 0x0000008000037824 */ /* 0x040fe200078e00ff */
[C---:B------:R-:W-:Y:S01]  /*3530*/  LOP3.LUT R28, R0.reuse, 0x60, RZ, 0xc0, !PT ;  /* 0x00000060001c7812 */ /* 0x040fe200078ec0ff */
[----:B------:R-:W-:-:S03]  /*3540*/  IMAD.SHL.U32 R2, R0, 0x10, RZ ;  /* 0x0000001000027824 */ /* 0x000fc600078e00ff */
[----:B------:R-:W-:Y:S01]  /*3550*/  LOP3.LUT R20, R3, 0x800, RZ, 0xc0, !PT ;  /* 0x0000080003147812 */ /* 0x000fe200078ec0ff */
[----:B0-----:R-:W0:Y:S01]  /*3560*/  LDCU UR4, c[0x0][0x3b4] ;  /* 0x00007680ff0477ac */ /* 0x001e220008000800 */
[----:B------:R-:W-:Y:S01]  /*3570*/  LOP3.LUT R3, R2, 0xf0, RZ, 0xc0, !PT ;  /* 0x000000f002037812 */ /* 0x000fe200078ec0ff */
[----:B------:R-:W1:Y:S03]  /*3580*/  LDCU.128 UR8, c[0x0][0x390] ;  /* 0x00007200ff0877ac */ /* 0x000e660008000c00 */
[----:B------:R-:W-:Y:S01]  /*3590*/  IADD3 R3, PT, PT, R3, UR16, R20 ;  /* 0x0000001003037c10 */ /* 0x000fe2000fffe014 */
[----:B------:R-:W2:Y:S04]  /*35a0*/  LDCU UR5, c[0x0][0x3b8] ;  /* 0x00007700ff0577ac */ /* 0x000ea80008000800 */
[----:B------:R-:W-:Y:S01]  /*35b0*/  IMAD R28, R28, 0x8, R3 ;  /* 0x000000081c1c7824 */ /* 0x000fe200078e0203 */
[----:B------:R-:W3:Y:S02]  /*35c0*/  @!P5 SYNCS.CCTL.IV [UR16+0x3000] ;  /* 0x00300000ff00d9b1 */ /* 0x000ee40008000010 */
[----:B---3--:R-:W-:Y:S01]  /*35d0*/  BAR.SYNC.DEFER_BLOCKING 0x0 ;  /* 0x0000000000007b1d */ /* 0x008fe20000010000 */
[C---:B0-----:R-:W-:Y:S01]  /*35e0*/  IMAD R0, R51.reuse, UR4, RZ ;  /* 0x0000000433007c24 */ /* 0x041fe2000f8e02ff */
[----:B-1----:R-:W-:-:S04]  /*35f0*/  ISETP.GE.AND P0, PT, R51, UR10, PT ;  /* 0x0000000a33007c0c */ /* 0x002fc8000bf06270 */
[----:B------:R-:W-:Y:S01]  /*3600*/  LDTM.16dp32bit_t0_t15.x16 R4, tmem[UR13] ;  /* 0x0000000d000479ee */ /* 0x000fe20008a00000 */
[----:B------:R-:W0:Y:S01]  /*3610*/  LDTM.16dp32bit_t16_t31.x16 R4, tmem[UR13+0x10] ;  /* 0x0000100d000479ee */ /* 0x000e220008a20000 */
[----:B------:R-:W1:Y:S01]  /*3620*/  @!P5 SYNCS.CCTL.IV [UR16+0x3008] ;  /* 0x00300800ff00d9b1 */ /* 0x000e620008000010 */
[----:B------:R-:W-:Y:S01]  /*3630*/  NOP ;  /* 0x0000000000007918 */ /* 0x000fe20000000000 */
[----:B0-----:R-:W-:Y:S02]  /*3640*/  F2FP.F16.F32.PACK_AB R20, R6, R4 ;  /* 0x000000040614723e */ /* 0x001fe400000000ff */
[----:B------:R-:W-:Y:S02]  /*3650*/  F2FP.F16.F32.PACK_AB R24, R7, R5 ;  /* 0x000000050718723e */ /* 0x000fe400000000ff */
[----:B------:R-:W-:Y:S02]  /*3660*/  F2FP.F16.F32.PACK_AB R21, R10, R8 ;  /* 0x000000080a15723e */ /* 0x000fe400000000ff */
[----:B------:R-:W-:-:S02]  /*3670*/  F2FP.F16.F32.PACK_AB R25, R11, R9 ;  /* 0x000000090b19723e */ /* 0x000fc400000000ff */
[----:B------:R-:W-:Y:S02]  /*3680*/  F2FP.F16.F32.PACK_AB R22, R14, R12 ;  /* 0x0000000c0e16723e */ /* 0x000fe400000000ff */
[----:B------:R-:W-:Y:S02]  /*3690*/  F2FP.F16.F32.PACK_AB R26, R15, R13 ;  /* 0x0000000d0f1a723e */ /* 0x000fe400000000ff */
[----:B------:R-:W-:Y:S02]  /*36a0*/  F2FP.F16.F32.PACK_AB R23, R18, R16 ;  /* 0x000000101217723e */ /* 0x000fe400000000ff */
[----:B------:R-:W-:Y:S02]  /*36b0*/  F2FP.F16.F32.PACK_AB R27, R19, R17 ;  /* 0x00000011131b723e */ /* 0x000fe400000000ff */
[----:B------:R-:W-:Y:S01]  /*36c0*/  LOP3.LUT R16, R2, 0x7f0, RZ, 0xc0, !PT ;  /* 0x000007f002107812 */ /* 0x000fe200078ec0ff */
[----:B-1----:R0:W-:Y:S01]  /*36d0*/  STS.128 [R28], R20 ;  /* 0x000000141c007388 */ /* 0x0021e20000000c00 */
[----:B------:R-:W-:-:S02]  /*36e0*/  LOP3.LUT R2, R53, R50, RZ, 0xfc, !PT ;  /* 0x0000003235027212 */ /* 0x000fc400078efcff */
[C-C-:B------:R-:W-:Y:S01]  /*36f0*/  LOP3.LUT R8, R53.reuse, 0x2, R50.reuse, 0xfe, !PT ;  /* 0x0000000235087812 */ /* 0x140fe200078efe32 */
[----:B------:R-:W-:Y:S01]  /*3700*/  STS.128 [R28+0x400], R24 ;  /* 0x000400181c007388 */ /* 0x000fe20000000c00 */
[----:B------:R-:W-:Y:S01]  /*3710*/  LEA R18, P2, R0, UR8, 0x1 ;  /* 0x0000000800127c11 */ /* 0x000fe2000f8408ff */
[C---:B--2---:R-:W-:Y:S01]  /*3720*/  IMAD R3, R2.reuse, UR5, RZ ;  /* 0x0000000502037c24 */ /* 0x044fe2000f8e02ff */
[----:B------:R-:W-:Y:S01]  /*3730*/  LOP3.LUT R10, R53, 0x4, R50, 0xfe, !PT ;  /* 0x00000004350a7812 */ /* 0x000fe200078efe32 */
[----:B------:R-:W-:Y:S01]  /*3740*/  BAR.SYNC.DEFER_BLOCKING 0x0 ;  /* 0x0000000000007b1d */ /* 0x000fe20000010000 */
[----:B------:R-:W-:Y:S01]  /*3750*/  ISETP.LT.AND P1, PT, R2, UR11, !P0 ;  /* 0x0000000b02007c0c */ /* 0x000fe2000c721270 */
[----:B------:R-:W-:Y:S01]  /*3760*/  IMAD R9, R8, UR5, RZ ;  /* 0x0000000508097c24 */ /* 0x000fe2000f8e02ff */
[----:B------:R-:W-:Y:S01]  /*3770*/  LEA.HI.X.SX32 R19, R0, UR9, 0x1, P2 ;  /* 0x0000000900137c11 */ /* 0x000fe200090f0eff */
[----:B------:R-:W-:Y:S01]  /*3780*/  IMAD R0, R10, UR5, RZ ;  /* 0x000000050a007c24 */ /* 0x000fe2000f8e02ff */
[----:B------:R-:W-:-:S02]  /*3790*/  LEA R2, P2, R3, R18, 0x1 ;  /* 0x0000001203027211 */ /* 0x000fc400078408ff */
[----:B------:R-:W-:Y:S02]  /*37a0*/  ISETP.LT.AND P4, PT, R8, UR11, !P0 ;  /* 0x0000000b08007c0c */ /* 0x000fe4000c781270 */
[----:B------:R-:W-:Y:S02]  /*37b0*/  ISETP.LT.AND P6, PT, R10, UR11, !P0 ;  /* 0x0000000b0a007c0c */ /* 0x000fe4000c7c1270 */
[-C--:B------:R-:W-:Y:S02]  /*37c0*/  LEA R8, P3, R9, R18.reuse, 0x1 ;  /* 0x0000001209087211 */ /* 0x080fe400078608ff */
[----:B------:R-:W-:Y:S02]  /*37d0*/  LEA.HI.X.SX32 R3, R3, R19, 0x1, P2 ;  /* 0x0000001303037211 */ /* 0x000fe400010f0eff */
[----:B------:R-:W-:Y:S02]  /*37e0*/  LEA R10, P2, R0, R18, 0x1 ;  /* 0x00000012000a7211 */ /* 0x000fe400078408ff */
[----:B------:R-:W-:-:S02]  /*37f0*/  LOP3.LUT R12, R53, 0x6, R50, 0xfe, !PT ;  /* 0x00000006350c7812 */ /* 0x000fc400078efe32 */
[-C--:B------:R-:W-:Y:S02]  /*3800*/  LEA.HI.X.SX32 R9, R9, R19.reuse, 0x1, P3 ;  /* 0x0000001309097211 */ /* 0x080fe400018f0eff */
[----:B------:R-:W-:Y:S01]  /*3810*/  LEA.HI.X.SX32 R11, R0, R19, 0x1, P2 ;  /* 0x00000013000b7211 */ /* 0x000fe200010f0eff */
[C---:B------:R-:W-:Y:S01]  /*3820*/  IMAD R0, R12.reuse, UR5, RZ ;  /* 0x000000050c007c24 */ /* 0x040fe2000f8e02ff */
[----:B------:R-:W-:Y:S01]  /*3830*/  ISETP.LT.AND P5, PT, R12, UR11, !P0 ;  /* 0x0000000b0c007c0c */ /* 0x000fe2000c7a1270 */
[----:B------:R-:W1:Y:S01]  /*3840*/  LDS.128 R4, [R16+UR16] ;  /* 0x0000001010047984 */ /* 0x000e620008000c00 */
[C-C-:B------:R-:W-:Y:S02]  /*3850*/  LOP3.LUT R13, R53.reuse, 0x8, R50.reuse, 0xfe, !PT ;  /* 0x00000008350d7812 */ /* 0x140fe400078efe32 */
[C-C-:B------:R-:W-:Y:S02]  /*3860*/  LOP3.LUT R15, R53.reuse, 0xa, R50.reuse, 0xfe, !PT ;  /* 0x0000000a350f7812 */ /* 0x140fe400078efe32 */
[----:B------:R-:W-:-:S02]  /*3870*/  LOP3.LUT R12, R53, 0xc, R50, 0xfe, !PT ;  /* 0x0000000c350c7812 */ /* 0x000fc400078efe32 */
[C---:B------:R-:W-:Y:S01]  /*3880*/  ISETP.LT.AND P2, PT, R13.reuse, UR11, !P0 ;  /* 0x0000000b0d007c0c */ /* 0x040fe2000c741270 */
[----:B------:R-:W-:Y:S01]  /*3890*/  IMAD R13, R13, UR5, RZ ;  /* 0x000000050d0d7c24 */ /* 0x000fe2000f8e02ff */
[C-C-:B0-----:R-:W-:Y:S02]  /*38a0*/  LOP3.LUT R21, R53.reuse, 0x1c, R50.reuse, 0xfe, !PT ;  /* 0x0000001c35157812 */ /* 0x141fe400078efe32 */
[C-C-:B------:R-:W-:Y:S02]  /*38b0*/  LOP3.LUT R22, R53.reuse, 0x1a, R50.reuse, 0xfe, !PT ;  /* 0x0000001a35167812 */ /* 0x140fe400078efe32 */
[----:B------:R-:W-:Y:S02]  /*38c0*/  LOP3.LUT R20, R53, 0x1e, R50, 0xfe, !PT ;  /* 0x0000001e35147812 */ /* 0x000fe400078efe32 */
[----:B-1----:R-:W-:Y:S01]  /*38d0*/  PRMT R14, R4, 0x7632, R14 ;  /* 0x00007632040e7816 */ /* 0x002fe2000000000e */
[----:B------:R0:W-:Y:S01]  /*38e0*/  @P1 STG.E.U16 desc[UR30][R2.64], R4 ;  /* 0x0000000402001986 */ /* 0x0001e2000c10151e */
[----:B------:R-:W-:-:S02]  /*38f0*/  PRMT R17, R5, 0x7632, R17 ;  /* 0x0000763205117816 */ /* 0x000fc40000000011 */
[C---:B------:R-:W-:Y:S01]  /*3900*/  ISETP.LT.AND P1, PT, R15.reuse, UR11, !P0 ;  /* 0x0000000b0f007c0c */ /* 0x040fe2000c721270 */
[----:B------:R-:W-:Y:S01]  /*3910*/  @P4 STG.E.U16 desc[UR30][R8.64], R14 ;  /* 0x0000000e08004986 */ /* 0x000fe2000c10151e */
[----:B------:R-:W-:Y:S01]  /*3920*/  IMAD R15, R15, UR5, RZ ;  /* 0x000000050f0f7c24 */ /* 0x000fe2000f8e02ff */
[----:B------:R-:W-:Y:S02]  /*3930*/  PRMT R23, R6, 0x7632, R23 ;  /* 0x0000763206177816 */ /* 0x000fe40000000017 */
[----:B------:R-:W-:Y:S04]  /*3940*/  @P6 STG.E.U16 desc[UR30][R10.64], R5 ;  /* 0x000000050a006986 */ /* 0x000fe8000c10151e */
[----:B------:R1:W2:Y:S01]  /*3950*/  LDS.128 R8, [R16+UR16+0x800] ;  /* 0x0008001010087984 */ /* 0x0002a20008000c00 */
[----:B0-----:R-:W-:-:S02]  /*3960*/  LEA R2, P3, R0, R18, 0x1 ;  /* 0x0000001200027211 */ /* 0x001fc400078608ff */
[CC--:B------:R-:W-:Y:S02]  /*3970*/  LEA R4, P4, R13.reuse, R18.reuse, 0x1 ;  /* 0x000000120d047211 */ /* 0x0c0fe400078808ff */
[-C--:B------:R-:W-:Y:S01]  /*3980*/  LEA.HI.X.SX32 R3, R0, R19.reuse, 0x1, P3 ;  /* 0x0000001300037211 */ /* 0x080fe200018f0eff */
[C---:B------:R-:W-:Y:S01]  /*3990*/  IMAD R0, R12.reuse, UR5, RZ ;  /* 0x000000050c007c24 */ /* 0x040fe2000f8e02ff */
[----:B------:R-:W-:Y:S01]  /*39a0*/  ISETP.LT.AND P3, PT, R12, UR11, !P0 ;  /* 0x0000000b0c007c0c */ /* 0x000fe2000c761270 */
[----:B-1----:R-:W-:Y:S01]  /*39b0*/  IMAD R16, R22, UR5, RZ ;  /* 0x0000000516107c24 */ /* 0x002fe2000f8e02ff */
[-C--:B------:R-:W-:Y:S01]  /*39c0*/  LEA.HI.X.SX32 R5, R13, R19.reuse, 0x1, P4 ;  /* 0x000000130d057211 */ /* 0x080fe200020f0eff */
[----:B------:R0:W-:Y:S01]  /*39d0*/  @P5 STG.E.U16 desc[UR30][R2.64], R17 ;  /* 0x0000001102005986 */ /* 0x0001e2000c10151e */
[CC--:B------:R-:W-:Y:S02]  /*39e0*/  LEA R12, P5, R15.reuse, R18.reuse, 0x1 ;  /* 0x000000120f0c7211 */ /* 0x0c0fe400078a08ff */
[----:B------:R-:W-:Y:S01]  /*39f0*/  LEA R14, P6, R0, R18, 0x1 ;  /* 0x00000012000e7211 */ /* 0x000fe200078c08ff */
[----:B------:R1:W-:Y:S01]  /*3a00*/  @P2 STG.E.U16 desc[UR30][R4.64], R6 ;  /* 0x0000000604002986 */ /* 0x0003e2000c10151e */
[----:B------:R-:W-:-:S02]  /*3a10*/  LEA.HI.X.SX32 R13, R15, R19, 0x1, P5 ;  /* 0x000000130f0d7211 */ /* 0x000fc400028f0eff */
[----:B------:R-:W-:Y:S02]  /*3a20*/  LEA.HI.X.SX32 R15, R0, R19, 0x1, P6 ;  /* 0x00000013000f7211 */ /* 0x000fe400030f0eff */
[C-C-:B------:R-:W-:Y:S01]  /*3a30*/  LOP3.LUT R0, R53.reuse, 0xe, R50.reuse, 0xfe, !PT ;  /* 0x0000000e35007812 */ /* 0x140fe200078efe32 */
[----:B------:R3:W-:Y:S01]  /*3a40*/  @P1 STG.E.U16 desc[UR30][R12.64], R23 ;  /* 0x000000170c001986 */ /* 0x0007e2000c10151e */
[--C-:B0-----:R-:W-:Y:S01]  /*3a50*/  LOP3.LUT R3, R53, 0x10, R50.reuse, 0xfe, !PT ;  /* 0x0000001035037812 */ /* 0x101fe200078efe32 */
[----:B------:R-:W-:Y:S01]  /*3a60*/  IMAD R17, R21, UR5, RZ ;  /* 0x0000000515117c24 */ /* 0x000fe2000f8e02ff */
[----:B------:R-:W-:Y:S01]  /*3a70*/  LOP3.LUT R2, R53, 0x12, R50, 0xfe, !PT ;  /* 0x0000001235027812 */ /* 0x000fe200078efe32 */
[----:B------:R0:W-:Y:S01]  /*3a80*/  @P3 STG.E.U16 desc[UR30][R14.64], R7 ;  /* 0x000000070e003986 */ /* 0x0001e2000c10151e */
[C---:B------:R-:W-:Y:S01]  /*3a90*/  ISETP.LT.AND P4, PT, R0.reuse, UR11, !P0 ;  /* 0x0000000b00007c0c */ /* 0x040fe2000c781270 */
[----:B------:R-:W-:Y:S01]  /*3aa0*/  IMAD R0, R0, UR5, RZ ;  /* 0x0000000500007c24 */ /* 0x000fe2000f8e02ff */
[C---:B------:R-:W-:Y:S01]  /*3ab0*/  ISETP.LT.AND P6, PT, R2.reuse, UR11, !P0 ;  /* 0x0000000b02007c0c */ /* 0x040fe2000c7c1270 */
[C---:B-1----:R-:W-:Y:S01]  /*3ac0*/  IMAD R5, R3.reuse, UR5, RZ ;  /* 0x0000000503057c24 */ /* 0x042fe2000f8e02ff */
[----:B------:R-:W-:Y:S01]  /*3ad0*/  ISETP.LT.AND P5, PT, R3, UR11, !P0 ;  /* 0x0000000b03007c0c */ /* 0x000fe2000c7a1270 */
[----:B---3--:R-:W-:Y:S01]  /*3ae0*/  IMAD R12, R2, UR5, RZ ;  /* 0x00000005020c7c24 */ /* 0x008fe2000f8e02ff */
[----:B------:R-:W-:-:S02]  /*3af0*/  LEA R2, P1, R0, R18, 0x1 ;  /* 0x0000001200027211 */ /* 0x000fc400078208ff */
[-C--:B------:R-:W-:Y:S02]  /*3b00*/  LEA R4, P2, R5, R18.reuse, 0x1 ;  /* 0x0000001205047211 */ /* 0x080fe400078408ff */
[-C--:B------:R-:W-:Y:S02]  /*3b10*/  LEA.HI.X.SX32 R3, R0, R19.reuse, 0x1, P1 ;  /* 0x0000001300037211 */ /* 0x080fe400008f0eff */
[----:B0-----:R-:W-:Y:S02]  /*3b20*/  PRMT R14, R7, 0x7632, R14 ;  /* 0x00007632070e7816 */ /* 0x001fe4000000000e */
[----:B------:R-:W-:Y:S02]  /*3b30*/  LOP3.LUT R13, R53, 0x16, R50, 0xfe, !PT ;  /* 0x00000016350d7812 */ /* 0x000fe400078efe32 */
[----:B------:R-:W-:Y:S01]  /*3b40*/  LEA.HI.X.SX32 R5, R5, R19, 0x1, P2 ;  /* 0x0000001305057211 */ /* 0x000fe200010f0eff */
[----:B------:R-:W-:Y:S01]  /*3b50*/  @P4 STG.E.U16 desc[UR30][R2.64], R14 ;  /* 0x0000000e02004986 */ /* 0x000fe2000c10151e */
[----:B------:R-:W-:-:S02]  /*3b60*/  LEA R6, P3, R12, R18, 0x1 ;  /* 0x000000120c067211 */ /* 0x000fc400078608ff */
[C-C-:B------:R-:W-:Y:S01]  /*3b70*/  LOP3.LUT R15, R53.reuse, 0x18, R50.reuse, 0xfe, !PT ;  /* 0x00000018350f7812 */ /* 0x140fe200078efe32 */
[----:B--2---:R0:W-:Y:S01]  /*3b80*/  @P5 STG.E.U16 desc[UR30][R4.64], R8 ;  /* 0x0000000804005986 */ /* 0x0041e2000c10151e */
[----:B------:R-:W-:Y:S02]  /*3b90*/  LOP3.LUT R0, R53, 0x14, R50, 0xfe, !PT ;  /* 0x0000001435007812 */ /* 0x000fe400078efe32 */
[C---:B------:R-:W-:Y:S01]  /*3ba0*/  ISETP.LT.AND P4, PT, R13.reuse, UR11, !P0 ;  /* 0x0000000b0d007c0c */ /* 0x040fe2000c781270 */
[----:B------:R-:W-:Y:S01]  /*3bb0*/  IMAD R13, R13, UR5, RZ ;  /* 0x000000050d0d7c24 */ /* 0x000fe2000f8e02ff */
[-C--:B------:R-:W-:Y:S02]  /*3bc0*/  LEA.HI.X.SX32 R7, R12, R19.reuse, 0x1, P3 ;  /* 0x000000130c077211 */ /* 0x080fe400018f0eff */
[----:B------:R-:W-:Y:S02]  /*3bd0*/  PRMT R12, R8, 0x7632, R12 ;  /* 0x00007632080c7816 */ /* 0x000fe4000000000c */
[C---:B------:R-:W-:Y:S01]  /*3be0*/  ISETP.LT.AND P5, PT, R0.reuse, UR11, !P0 ;  /* 0x0000000b00007c0c */ /* 0x040fe2000c7a1270 */
[----:B------:R-:W-:Y:S01]  /*3bf0*/  IMAD R0, R0, UR5, RZ ;  /* 0x0000000500007c24 */ /* 0x000fe2000f8e02ff */
[C---:B------:R-:W-:Y:S01]  /*3c00*/  ISETP.LT.AND P3, PT, R15.reuse, UR11, !P0 ;  /* 0x0000000b0f007c0c */ /* 0x040fe2000c761270 */
[----:B------:R-:W-:Y:S01]  /*3c10*/  IMAD R15, R15, UR5, RZ ;  /* 0x000000050f0f7c24 */ /* 0x000fe2000f8e02ff */
[CC--:B0-----:R-:W-:Y:S01]  /*3c20*/  LEA R4, P1, R13.reuse, R18.reuse, 0x1 ;  /* 0x000000120d047211 */ /* 0x0c1fe200078208ff */
[----:B------:R0:W-:Y:S01]  /*3c30*/  @P6 STG.E.U16 desc[UR30][R6.64], R12 ;  /* 0x0000000c06006986 */ /* 0x0001e2000c10151e */
[----:B------:R-:W-:Y:S01]  /*3c40*/  LEA R2, P6, R0, R18, 0x1 ;  /* 0x0000001200027211 */ /* 0x000fe200078c08ff */
[----:B------:R-:W-:Y:S01]  /*3c50*/  IMAD R8, R20, UR5, RZ ;  /* 0x0000000514087c24 */ /* 0x000fe2000f8e02ff */
[----:B------:R-:W-:-:S02]  /*3c60*/  LEA.HI.X.SX32 R5, R13, R19, 0x1, P1 ;  /* 0x000000130d057211 */ /* 0x000fc400008f0eff */
[-C--:B------:R-:W-:Y:S02]  /*3c70*/  LEA R14, P1, R17, R18.reuse, 0x1 ;  /* 0x00000012110e7211 */ /* 0x080fe400078208ff */
[-C--:B------:R-:W-:Y:S02]  /*3c80*/  LEA.HI.X.SX32 R3, R0, R19.reuse, 0x1, P6 ;  /* 0x0000001300037211 */ /* 0x080fe400030f0eff */
[----:B------:R-:W-:Y:S02]  /*3c90*/  PRMT R0, R9, 0x7632, R0 ;  /* 0x0000763209007816 */ /* 0x000fe40000000000 */
[CC--:B0-----:R-:W-:Y:S01]  /*3ca0*/  LEA R6, P2, R15.reuse, R18.reuse, 0x1 ;  /* 0x000000120f067211 */ /* 0x0c1fe200078408ff */
[----:B------:R0:W-:Y:S01]  /*3cb0*/  @P5 STG.E.U16 desc[UR30][R2.64], R9 ;  /* 0x0000000902005986 */ /* 0x0001e2000c10151e */
[----:B------:R-:W-:Y:S02]  /*3cc0*/  LEA R12, P6, R16, R18, 0x1 ;  /* 0x00000012100c7211 */ /* 0x000fe400078c08ff */
[----:B------:R-:W-:Y:S01]  /*3cd0*/  LEA.HI.X.SX32 R7, R15, R19, 0x1, P2 ;  /* 0x000000130f077211 */ /* 0x000fe200010f0eff */
[----:B------:R1:W-:Y:S01]  /*3ce0*/  @P4 STG.E.U16 desc[UR30][R4.64], R0 ;  /* 0x0000000004004986 */ /* 0x0003e2000c10151e */
[----:B------:R-:W-:-:S02]  /*3cf0*/  ISETP.LT.AND P2, PT, R22, UR11, !P0 ;  /* 0x0000000b16007c0c */ /* 0x000fc4000c741270 */
[-C--:B------:R-:W-:Y:S01]  /*3d00*/  LEA.HI.X.SX32 R15, R17, R19.reuse, 0x1, P1 ;  /* 0x00000013110f7211 */ /* 0x080fe200008f0eff */
[----:B------:R1:W-:Y:S01]  /*3d10*/  @P3 STG.E.U16 desc[UR30][R6.64], R10 ;  /* 0x0000000a06003986 */ /* 0x0003e2000c10151e */
[----:B------:R-:W-:Y:S02]  /*3d20*/  ISETP.LT.AND P1, PT, R21, UR11, !P0 ;  /* 0x0000000b15007c0c */ /* 0x000fe4000c721270 */
[----:B------:R-:W-:Y:S02]  /*3d30*/  ISETP.LT.AND P0, PT, R20, UR11, !P0 ;  /* 0x0000000b14007c0c */ /* 0x000fe4000c701270 */
[----:B------:R-:W-:Y:S02]  /*3d40*/  LEA.HI.X.SX32 R13, R16, R19, 0x1, P6 ;  /* 0x00000013100d7211 */ /* 0x000fe400030f0eff */
[----:B------:R-:W-:Y:S02]  /*3d50*/  LEA R16, P6, R8, R18, 0x1 ;  /* 0x0000001208107211 */ /* 0x000fe400078c08ff */
[----:B0-----:R-:W-:-:S02]  /*3d60*/  PRMT R3, R10, 0x7632, R3 ;  /* 0x000076320a037816 */ /* 0x001fc40000000003 */
[----:B------:R-:W-:Y:S02]  /*3d70*/  LEA.HI.X.SX32 R17, R8, R19, 0x1, P6 ;  /* 0x0000001308117211 */ /* 0x000fe400030f0eff */
[----:B------:R-:W-:Y:S01]  /*3d80*/  PRMT R8, R11, 0x7632, R8 ;  /* 0x000076320b087816 */ /* 0x000fe20000000008 */
[----:B------:R1:W-:Y:S04]  /*3d90*/  @P2 STG.E.U16 desc[UR30][R12.64], R3 ;  /* 0x000000030c002986 */ /* 0x0003e8000c10151e */
[----:B------:R1:W-:Y:S04]  /*3da0*/  @P1 STG.E.U16 desc[UR30][R14.64], R11 ;  /* 0x0000000b0e001986 */ /* 0x0003e8000c10151e */
[----:B------:R1:W-:Y:S01]  /*3db0*/  @P0 STG.E.U16 desc[UR30][R16.64], R8 ;  /* 0x0000000810000986 */ /* 0x0003e2000c10151e */
[----:B------:R-:W-:Y:S06]  /*3dc0*/  BAR.SYNC.DEFER_BLOCKING 0x0 ;  /* 0x0000000000007b1d */ /* 0x000fec0000010000 */
[----:B------:R-:W-:Y:S05]  /*3dd0*/  BRA.U UP0, `(.L_x_13) ;  /* 0x00000001009c7547 */ /* 0x000fea000b800000 */
[----:B------:R-:W0:Y:S01]  /*3de0*/  S2UR UR5, SR_CgaCtaId ;  /* 0x00000000000579c3 */ /* 0x000e220000008800 */
[----:B------:R-:W-:Y:S01]  /*3df0*/  NOP ;  /* 0x0000000000007918 */ /* 0x000fe20000000000 */
[----:B------:R-:W-:Y:S01]  /*3e00*/  UMOV UR4, 0x50 ;  /* 0x0000005000047882 */ /* 0x000fe20000000000 */
[----:B-1----:R-:W-:Y:S02]  /*3e10*/  IMAD.U32 R0, RZ, RZ, UR17 ;  /* 0x00000011ff007e24 */ /* 0x002fe4000f8e00ff */
[----:B------:R-:W-:-:S03]  /*3e20*/  IMAD.MOV.U32 R3, RZ, RZ, 0x1 ;  /* 0x00000001ff037424 */ /* 0x000fc600078e00ff */
[----:B------:R-:W-:-:S04]  /*3e30*/  LOP3.LUT R0, R0, 0xffff, RZ, 0xc0, !PT ;  /* 0x0000ffff00007812 */ /* 0x000fc800078ec0ff */
[----:B------:R-:W-:-:S05]  /*3e40*/  SHF.R.U32.HI R0, RZ, 0x5, R0 ;  /* 0x00000005ff007819 */ /* 0x000fca0000011600 */
[----:B------:R-:W-:Y:S01]  /*3e50*/  VIADD R2, R0, 0x10 ;  /* 0x0000001000027836 */ /* 0x000fe20000000000 */
[----:B------:R-:W-:Y:S01]  /*3e60*/  SHF.L.U32 R0, R3, R0, RZ ;  /* 0x0000000003007219 */ /* 0x000fe200000006ff */
[----:B0-----:R-:W-:-:S03]  /*3e70*/  ULEA UR6, UR5, UR4, 0x18 ;  /* 0x0000000405067291 */ /* 0x001fc6000f8ec0ff */
[----:B------:R-:W-:-:S04]  /*3e80*/  SHF.L.U32 R3, R3, R2, RZ ;  /* 0x0000000203037219 */ /* 0x000fc800000006ff */
[----:B------:R-:W-:Y:S02]  /*3e90*/  LOP3.LUT R0, R3, R0, RZ, 0xfc, !PT ;  /* 0x0000000003007212 */ /* 0x000fe400078efcff */
[----:B------:R-:W0:Y:S02]  /*3ea0*/  LDS R5, [UR6] ;  /* 0x00000006ff057984 */ /* 0x000e240008000800 */
[C---:B------:R-:W-:Y:S02]  /*3eb0*/  LOP3.LUT R2, R0.reuse, 0xffff, RZ, 0xc0, !PT ;  /* 0x0000ffff00027812 */ /* 0x040fe400078ec0ff */
[----:B0-----:R-:W-:-:S04]  /*3ec0*/  LOP3.LUT R3, R0, 0xffff, R5, 0x80, !PT ;  /* 0x0000ffff00037812 */ /* 0x001fc800078e8005 */
[----:B------:R-:W-:-:S13]  /*3ed0*/  ISETP.NE.AND P0, PT, R3, R2, PT ;  /* 0x000000020300720c */ /* 0x000fda0003f05270 */
[----:B------:R-:W-:Y:S05]  /*3ee0*/  @P0 BRA `(.L_x_14) ;  /* 0x0000000000500947 */ /* 0x000fea0003800000 */
[----:B------:R-:W-:Y:S02]  /*3ef0*/  SHF.R.U32.HI R5, RZ, 0x10, R5 ;  /* 0x00000010ff057819 */ /* 0x000fe40000011605 */
[----:B------:R-:W-:-:S04]  /*3f00*/  SHF.R.U32.HI R2, RZ, 0x10, R0 ;  /* 0x00000010ff027819 */ /* 0x000fc80000011600 */
[----:B------:R-:W-:-:S04]  /*3f10*/  LOP3.LUT R5, R5, R2, RZ, 0xc0, !PT ;  /* 0x0000000205057212 */ /* 0x000fc800078ec0ff */
[----:B------:R-:W-:-:S13]  /*3f20*/  ISETP.NE.AND P0, PT, R5, R2, PT ;  /* 0x000000020500720c */ /* 0x000fda0003f05270 */
[----:B------:R-:W-:Y:S05]  /*3f30*/  @P0 BRA `(.L_x_15) ;  /* 0x0000000000300947 */ /* 0x000fea0003800000 */
[----:B------:R-:W-:Y:S01]  /*3f40*/  R2UR UR4, R0 ;  /* 0x00000000000472ca */ /* 0x000fe200000e0000 */
[----:B------:R-:W-:Y:S01]  /*3f50*/  VOTEU.ANY UR5, UPT, PT ;  /* 0x0000000000057886 */ /* 0x000fe200038e0100 */
[----:B------:R-:W0:Y:S01]  /*3f60*/  S2R R0, SR_LANEID ;  /* 0x0000000000007919 */ /* 0x000e220000000000 */
[----:B------:R-:W-:-:S10]  /*3f70*/  UFLO.U32 UR5, UR5 ;  /* 0x00000005000572bd */ /* 0x000fd400080e0000 */
[----:B------:R-:W-:-:S06]  /*3f80*/  ULOP3.LUT UR4, URZ, UR4, URZ, 0x33, !UPT ;  /* 0x00000004ff047292 */ /* 0x000fcc000f8e33ff */
[----:B------:R-:W-:-:S04]  /*3f90*/  IMAD.U32 R2, RZ, RZ, UR4 ;  /* 0x00000004ff027e24 */ /* 0x000fc8000f8e00ff */
[----:B------:R-:W1:Y:S02]  /*3fa0*/  REDUX UR7, R2 ;  /* 0x00000000020773c4 */ /* 0x000e640000000000 */
[----:B------:R2:W-:Y:S01]  /*3fb0*/  UTCATOMSWS.AND URZ, UR4 ;  /* 0x0000000400ff79e3 */ /* 0x0005e20008000000 */
[----:B0-----:R-:W-:Y:S01]  /*3fc0*/  ISETP.EQ.U32.AND P0, PT, R0, UR5, PT ;  /* 0x0000000500007c0c */ /* 0x001fe2000bf02070 */
[----:B-1----:R-:W-:-:S12]  /*3fd0*/  IMAD.U32 R0, RZ, RZ, UR7 ;  /* 0x00000007ff007e24 */ /* 0x002fd8000f8e00ff */
[----:B------:R2:W-:Y:S01]  /*3fe0*/  @P0 ATOMS.AND RZ, [UR6], R0 ;  /* 0x00000000ffff098c */ /* 0x0005e2000a800006 */
[----:B------:R-:W-:Y:S05]  /*3ff0*/  BRA `(.L_x_13) ;  /* 0x0000000000147947 */ /* 0x000fea0003800000 */
.L_x_15:
[----:B------:R-:W-:-:S07]  /*4000*/  MOV R2, 0x4020 ;  /* 0x0000402000027802 */ /* 0x000fce0000000f00 */
[----:B------:R-:W-:Y:S05]  /*4010*/  CALL.REL.NOINC `($__internal_0_$__cuda_sm10x_tcgen05_guardrail_trap_col_being_dealloced_not_returned_by_alloc) ;  /* 0x00000000002c7944 */ /* 0x000fea0003c00000 */
[----:B------:R-:W-:Y:S05]  /*4020*/  BRA `(.L_x_13) ;  /* 0x0000000000087947 */ /* 0x000fea0003800000 */
.L_x_14:
[----:B------:R-:W-:-:S07]  /*4030*/  MOV R2, 0x4050 ;  /* 0x0000405000027802 */ /* 0x000fce0000000f00 */
[----:B------:R-:W-:Y:S05]  /*4040*/  CALL.REL.NOINC `($__internal_2_$__cuda_sm10x_tcgen05_guardrail_trap_unallocated_columns_being_dealloced) ;  /* 0x0000000000387944 */ /* 0x000fea0003c00000 */
.L_x_13:
[----:B------:R-:W-:Y:S01]  /*4050*/  NOP ;  /* 0x0000000000007918 */ /* 0x000fe20000000000 */
[----:B--2---:R-:W-:Y:S05]  /*4060*/  EXIT ;  /* 0x000000000000794d */ /* 0x004fea0003800000 */
.L_x_8:
[----:B------:R-:W0:Y:S02]  /*4070*/  SYNCS.PHASECHK.TRANS64.TRYWAIT P0, [UR18], R63 ;  /* 0x0000003fff0075a7 */ /* 0x000e240008001112 */
[----:B0-----:R-:W-:Y:S05]  /*4080*/  @!P0 BRA `(.L_x_8) ;  /* 0xfffffffc00f88947 */ /* 0x001fea000383ffff */
[----:B------:R-:W-:Y:S05]  /*4090*/  BRA `(.L_x_16) ;  /* 0xffffffe8009c7947 */ /* 0x000fea000383ffff */
.L_x_12:
[----:B------:R-:W1:Y:S02]  /*40a0*/  SYNCS.PHASECHK.TRANS64.TRYWAIT P0, [UR18], R2 ;  /* 0x00000002ff0075a7 */ /* 0x000e640008001112 */
[----:B-1----:R-:W-:Y:S05]  /*40b0*/  @!P0 BRA `(.L_x_12) ;  /* 0xfffffffc00f88947 */ /* 0x002fea000383ffff */
[----:B------:R-:W-:Y:S05]  /*40c0*/  BRA `(.L_x_11) ;  /* 0xfffffff400107947 */ /* 0x000fea000383ffff */
        .weak           $__internal_0_$__cuda_sm10x_tcgen05_guardrail_trap_col_being_dealloced_not_returned_by_alloc
        .type           $__internal_0_$__cuda_sm10x_tcgen05_guardrail_trap_col_being_dealloced_not_returned_by_alloc,@function
        .size           $__internal_0_$__cuda_sm10x_tcgen05_guardrail_trap_col_being_dealloced_not_returned_by_alloc,($__internal_1_$__cuda_sm10x_tcgen05_guardrail_trap_phase_invalid_during_alloc - $__internal_0_$__cuda_sm10x_tcgen05_guardrail_trap_col_being_dealloced_not_returned_by_alloc)
$__internal_0_$__cuda_sm10x_tcgen05_guardrail_trap_col_being_dealloced_not_returned_by_alloc:
[----:B------:R-:W-:Y:S05]  /*40d0*/  BPT.TRAP 0x1 ;  /* 0x000000040000795c */ /* 0x000fea0000300000 */
[----:B------:R-:W-:-:S04]  /*40e0*/  IMAD.MOV.U32 R3, RZ, RZ, 0x0 ;  /* 0x00000000ff037424 */ /* 0x000fc800078e00ff */
[----:B------:R-:W-:Y:S05]  /*40f0*/  RET.REL.NODEC R2 `(matmul_kernel) ;  /* 0xffffffbc02c07950 */ /* 0x000fea0003c3ffff */
        .weak           $__internal_1_$__cuda_sm10x_tcgen05_guardrail_trap_phase_invalid_during_alloc
        .type           $__internal_1_$__cuda_sm10x_tcgen05_guardrail_trap_phase_invalid_during_alloc,@function
        .size           $__internal_1_$__cuda_sm10x_tcgen05_guardrail_trap_phase_invalid_during_alloc,($__internal_2_$__cuda_sm10x_tcgen05_guardrail_trap_unallocated_columns_being_dealloced - $__internal_1_$__cuda_sm10x_tcgen05_guardrail_trap_phase_invalid_during_alloc)
$__internal_1_$__cuda_sm10x_tcgen05_guardrail_trap_phase_invalid_during_alloc:
[----:B------:R-:W-:Y:S05]  /*4100*/  BPT.TRAP 0x1 ;  /* 0x000000040000795c */ /* 0x000fea0000300000 */
[----:B------:R-:W-:-:S04]  /*4110*/  IMAD.MOV.U32 R3, RZ, RZ, 0x0 ;  /* 0x00000000ff037424 */ /* 0x000fc800078e00ff */
[----:B------:R-:W-:Y:S05]  /*4120*/  RET.REL.NODEC R2 `(matmul_kernel) ;  /* 0xffffffbc02b47950 */ /* 0x000fea0003c3ffff */
        .weak           $__internal_2_$__cuda_sm10x_tcgen05_guardrail_trap_unallocated_columns_being_dealloced
        .type           $__internal_2_$__cuda_sm10x_tcgen05_guardrail_trap_unallocated_columns_being_dealloced,@function
        .size           $__internal_2_$__cuda_sm10x_tcgen05_guardrail_trap_unallocated_columns_being_dealloced,(.L_x_20 - $__internal_2_$__cuda_sm10x_tcgen05_guardrail_trap_unallocated_columns_being_dealloced)
$__internal_2_$__cuda_sm10x_tcgen05_guardrail_trap_unallocated_columns_being_dealloced:
[----:B------:R-:W-:Y:S05]  /*4130*/  BPT.TRAP 0x1 ;  /* 0x000000040000795c */ /* 0x000fea0000300000 */
[----:B------:R-:W-:-:S04]  /*4140*/  IMAD.MOV.U32 R3, RZ, RZ, 0x0 ;  /* 0x00000000ff037424 */ /* 0x000fc800078e00ff */
[----:B------:R-:W-:Y:S05]  /*4150*/  RET.REL.NODEC R2 `(matmul_kernel) ;  /* 0xffffffbc02a87950 */ /* 0x000fea0003c3ffff */
.L_x_17:
[----:B------:R-:W-:-:S00]  /*4160*/  BRA `(.L_x_17) ;  /* 0xfffffffc00fc7947 */ /* 0x000fc0000383ffff */
[----:B------:R-:W-:-:S00]  /*4170*/  NOP ;  /* 0x0000000000007918 */ /* 0x000fc00000000000 */
        /* <DEDUP_REMOVED lines=8> */
.L_x_20:


//--------------------- .nv.shared.matmul_kernel  --------------------------
	.section	.nv.shared.matmul_kernel,"aw",@nobits
	.sectionflags	@""
	.align	16
	.zero		1024


//--------------------- .nv.shared.reserved.0     --------------------------
	.section	.nv.shared.reserved.0,"aw",@nobits
	.align	8
	.weak		__nv_reservedSMEM_offset_0_alias
	.size		__nv_reservedSMEM_offset_0_alias, 0, 64
	.other		__nv_reservedSMEM_offset_0_alias,@"STO_CUDA_RESERVED_SHARED STV_DEFAULT"
__nv_reservedSMEM_offset_0_alias:
	.zero		0
.nv.shared.reserved.0:
	.zero		64
	.weak		__nv_reservedSMEM_allocation_phase
	.type		__nv_reservedSMEM_allocation_phase,@object
	.size		__nv_reservedSMEM_allocation_phase,(.L_0 - __nv_reservedSMEM_allocation_phase)
__nv_reservedSMEM_allocation_phase:
	.zero		1
.L_0:
	.zero		7
	.weak		__nv_reservedSMEM_devtool_atexit_pc
	.type		__nv_reservedSMEM_devtool_atexit_pc,@object
	.size		__nv_reservedSMEM_devtool_atexit_pc,(__nv_reservedSMEM_allocation_mask - __nv_reservedSMEM_devtool_atexit_pc)
__nv_reservedSMEM_devtool_atexit_pc:
	.zero		8
	.weak		__nv_reservedSMEM_allocation_mask
	.type		__nv_reservedSMEM_allocation_mask,@object
	.size		__nv_reservedSMEM_allocation_mask,(.L_2 - __nv_reservedSMEM_allocation_mask)
__nv_reservedSMEM_allocation_mask:
	.zero		4
.L_2:


//--------------------- .nv.constant0.matmul_kernel --------------------------
	.section	.nv.constant0.matmul_kernel,"a",@progbits
	.sectionflags	@""
	.align	4
.nv.constant0.matmul_kernel:
	.zero		976


//--------------------- SYMBOLS --------------------------

	.type		.nv.reservedSmem.offset0,@object
	.size		.nv.reservedSmem.offset0,0x4
	.type		.nv.reservedSmem.cap,@object
	.size		.nv.reservedSmem.cap,0x4
